	.target	sm_86

	.elftype	@"ET_EXEC"


//--------------------- .note.nv.tkinfo           --------------------------
	.section	.note.nv.tkinfo,"",@"SHT_NOTE"
	.sectionflags	@"SHF_NOTE_NV_TKINFO"
	.tkinfo
        /*0018*/ 	.word	0x00000002
        /*0030*/ 	.string	""
        /*0030*/ 	.string	"ptxas"
        /*0030*/ 	.string	"Cuda compilation tools, release 13.1, V13.1.80"
        /*0030*/ 	.string	"Build cuda_13.1.r13.1/compiler.36836380_0"
        /*0030*/ 	.string	"-v  -arch sm_86 "



//--------------------- .note.nv.cuinfo           --------------------------
	.section	.note.nv.cuinfo,"",@"SHT_NOTE"
	.sectionflags	@"SHF_NOTE_NV_CUINFO"
        /*0018*/ 	.short	0x0002
        /*001a*/ 	.short	0x0050
        /*001c*/ 	.short	0x0083
	.zero		2


//--------------------- .nv.info                  --------------------------
	.section	.nv.info,"",@"SHT_CUDA_INFO"
	.align	4


	//----- nvinfo : EIATTR_REGCOUNT
	.align		4
        /*0000*/ 	.byte	0x04, 0x2f
        /*0002*/ 	.short	(.L_1 - .L_0)
	.align		4
.L_0:
        /*0004*/ 	.word	index@(gemm_mma_kernel)
        /*0008*/ 	.word	0x000000a8


	//----- nvinfo : EIATTR_FRAME_SIZE
	.align		4
.L_1:
        /*000c*/ 	.byte	0x04, 0x11
        /*000e*/ 	.short	(.L_3 - .L_2)
	.align		4
.L_2:
        /*0010*/ 	.word	index@(gemm_mma_kernel)
        /*0014*/ 	.word	0x00000000


	//----- nvinfo : EIATTR_MIN_STACK_SIZE
	.align		4
.L_3:
        /*0018*/ 	.byte	0x04, 0x12
        /*001a*/ 	.short	(.L_5 - .L_4)
	.align		4
.L_4:
        /*001c*/ 	.word	index@(gemm_mma_kernel)
        /*0020*/ 	.word	0x00000000
.L_5:


//--------------------- .nv.info.gemm_mma_kernel  --------------------------
	.section	.nv.info.gemm_mma_kernel,"",@"SHT_CUDA_INFO"
	.sectionflags	@""
	.align	4


	//----- nvinfo : EIATTR_CUDA_API_VERSION
	.align		4
        /*0000*/ 	.byte	0x04, 0x37
        /*0002*/ 	.short	(.L_7 - .L_6)
.L_6:
        /*0004*/ 	.word	0x00000083


	//----- nvinfo : EIATTR_SW2861232_WAR
	.align		4
.L_7:
        /*0008*/ 	.byte	0x01, 0x35
	.zero		2


	//----- nvinfo : EIATTR_PARAM_CBANK
	.align		4
        /*000c*/ 	.byte	0x04, 0x0a
        /*000e*/ 	.short	(.L_9 - .L_8)
	.align		4
.L_8:
        /*0010*/ 	.word	index@(.nv.constant0.gemm_mma_kernel)
        /*0014*/ 	.short	0x0160
        /*0016*/ 	.short	0x0024


	//----- nvinfo : EIATTR_CBANK_PARAM_SIZE
	.align		4
.L_9:
        /*0018*/ 	.byte	0x03, 0x19
        /*001a*/ 	.short	0x0024


	//----- nvinfo : EIATTR_KPARAM_INFO
	.align		4
        /*001c*/ 	.byte	0x04, 0x17
        /*001e*/ 	.short	(.L_11 - .L_10)
.L_10:
        /*0020*/ 	.word	0x00000000
        /*0024*/ 	.short	0x0005
        /*0026*/ 	.short	0x0020
        /*0028*/ 	.byte	0x00, 0xf0, 0x11, 0x00


	//----- nvinfo : EIATTR_KPARAM_INFO
	.align		4
.L_11:
        /*002c*/ 	.byte	0x04, 0x17
        /*002e*/ 	.short	(.L_13 - .L_12)
.L_12:
        /*0030*/ 	.word	0x00000000
        /*0034*/ 	.short	0x0004
        /*0036*/ 	.short	0x001c
        /*0038*/ 	.byte	0x00, 0xf0, 0x11, 0x00


	//----- nvinfo : EIATTR_KPARAM_INFO
	.align		4
.L_13:
        /*003c*/ 	.byte	0x04, 0x17
        /*003e*/ 	.short	(.L_15 - .L_14)
.L_14:
        /*0040*/ 	.word	0x00000000
        /*0044*/ 	.short	0x0003
        /*0046*/ 	.short	0x0018
        /*0048*/ 	.byte	0x00, 0xf0, 0x11, 0x00


	//----- nvinfo : EIATTR_KPARAM_INFO
	.align		4
.L_15:
        /*004c*/ 	.byte	0x04, 0x17
        /*004e*/ 	.short	(.L_17 - .L_16)
.L_16:
        /*0050*/ 	.word	0x00000000
        /*0054*/ 	.short	0x0002
        /*0056*/ 	.short	0x0010
        /*0058*/ 	.byte	0x00, 0xf0, 0x21, 0x00


	//----- nvinfo : EIATTR_KPARAM_INFO
	.align		4
.L_17:
        /*005c*/ 	.byte	0x04, 0x17
        /*005e*/ 	.short	(.L_19 - .L_18)
.L_18:
        /*0060*/ 	.word	0x00000000
        /*0064*/ 	.short	0x0001
        /*0066*/ 	.short	0x0008
        /*0068*/ 	.byte	0x00, 0xf0, 0x21, 0x00


	//----- nvinfo : EIATTR_KPARAM_INFO
	.align		4
.L_19:
        /*006c*/ 	.byte	0x04, 0x17
        /*006e*/ 	.short	(.L_21 - .L_20)
.L_20:
        /*0070*/ 	.word	0x00000000
        /*0074*/ 	.short	0x0000
        /*0076*/ 	.short	0x0000
        /*0078*/ 	.byte	0x00, 0xf0, 0x21, 0x00


	//----- nvinfo : EIATTR_WMMA_USED
	.align		4
.L_21:
        /*007c*/ 	.byte	0x01, 0x2b
	.zero		2


	//----- nvinfo : EIATTR_MAXREG_COUNT
	.align		4
        /*0080*/ 	.byte	0x03, 0x1b
        /*0082*/ 	.short	0x00ff


	//----- nvinfo : EIATTR_NUM_BARRIERS
	.align		4
        /*0084*/ 	.byte	0x02, 0x4c
        /*0086*/ 	.byte	0x01
	.zero		1


	//----- nvinfo : EIATTR_MERCURY_ISA_VERSION
	.align		4
        /*0088*/ 	.byte	0x03, 0x5f
        /*008a*/ 	.short	0x0000


	//----- nvinfo : EIATTR_EXIT_INSTR_OFFSETS
	.align		4
        /*008c*/ 	.byte	0x04, 0x1c
        /*008e*/ 	.short	(.L_23 - .L_22)


	//   ....[0]....
.L_22:
        /*0090*/ 	.word	0x00003600


	//   ....[1]....
        /*0094*/ 	.word	0x00004b00


	//   ....[2]....
        /*0098*/ 	.word	0x00004c30


	//----- nvinfo : EIATTR_MAX_THREADS
	.align		4
.L_23:
        /*009c*/ 	.byte	0x04, 0x05
        /*009e*/ 	.short	(.L_25 - .L_24)
.L_24:
        /*00a0*/ 	.word	0x00000080
        /*00a4*/ 	.word	0x00000001
        /*00a8*/ 	.word	0x00000001


	//----- nvinfo : EIATTR_CRS_STACK_SIZE
	.align		4
.L_25:
        /*00ac*/ 	.byte	0x04, 0x1e
        /*00ae*/ 	.short	(.L_27 - .L_26)
.L_26:
        /*00b0*/ 	.word	0x00000000
.L_27:


//--------------------- .nv.callgraph             --------------------------
	.section	.nv.callgraph,"",@"SHT_CUDA_CALLGRAPH"
	.align	4
	.sectionentsize	8
	.align		4
        /*0000*/ 	.word	0x00000000
	.align		4
        /*0004*/ 	.word	0xffffffff
	.align		4
        /*0008*/ 	.word	0x00000000
	.align		4
        /*000c*/ 	.word	0xfffffffe
	.align		4
        /*0010*/ 	.word	0x00000000
	.align		4
        /*0014*/ 	.word	0xfffffffd
	.align		4
        /*0018*/ 	.word	0x00000000
	.align		4
        /*001c*/ 	.word	0xfffffffc


//--------------------- .nv.rel.action            --------------------------
	.section	.nv.rel.action,"",@"SHT_CUDA_RELOCINFO"
	.align	8
	.sectionentsize	8
        /*0000*/ 	.byte	0x73, 0x00, 0x00, 0x00, 0x00, 0x00, 0x00, 0x00, 0x00, 0x00, 0x00, 0x11, 0x25, 0x00, 0x05, 0x36


//--------------------- .nv.constant0.gemm_mma_kernel --------------------------
	.section	.nv.constant0.gemm_mma_kernel,"a",@progbits
	.sectionflags	@""
	.align	4
.nv.constant0.gemm_mma_kernel:
	.zero		388


//--------------------- .text.gemm_mma_kernel     --------------------------
	.section	.text.gemm_mma_kernel,"ax",@progbits
	.sectioninfo	@"SHI_REGISTERS=168"
	.align	128
        .global         gemm_mma_kernel
        .type           gemm_mma_kernel,@function
        .size           gemm_mma_kernel,(.L_x_66 - gemm_mma_kernel)
        .other          gemm_mma_kernel,@"STO_CUDA_ENTRY STV_DEFAULT"
gemm_mma_kernel:
.text.gemm_mma_kernel:
[----:B------:R-:W-:Y:S02]  /*0000*/  IMAD.MOV.U32 R1, RZ, RZ, c[0x0][0x28] ;  /* 0x00000a00ff017624 */ /* 0x000fe400078e00ff */
[----:B------:R-:W1:Y:S01]  /*0010*/  S2R R146, SR_TID.X ;  /* 0x0000000000927919 */ /* 0x000e620000002100 */
[----:B------:R-:W-:Y:S01]  /*0020*/  ULDC.64 UR4, c[0x0][0x118] ;  /* 0x0000460000047ab9 */ /* 0x000fe20000000a00 */
[----:B------:R-:W-:Y:S01]  /*0030*/  BSSY B0, `(.L_x_0) ;  /* 0x0000129000007945 */ /* 0x000fe20003800000 */
[----:B------:R-:W-:Y:S01]  /*0040*/  IMAD.MOV.U32 R137, RZ, RZ, RZ ;  /* 0x000000ffff897224 */ /* 0x000fe200078e00ff */
[----:B------:R-:W2:Y:S01]  /*0050*/  S2R R145, SR_CTAID.Y ;  /* 0x0000000000917919 */ /* 0x000ea20000002600 */
[----:B------:R-:W-:Y:S02]  /*0060*/  IMAD.MOV.U32 R135, RZ, RZ, RZ ;  /* 0x000000ffff877224 */ /* 0x000fe400078e00ff */
[----:B------:R-:W-:Y:S01]  /*0070*/  IMAD.MOV.U32 R133, RZ, RZ, RZ ;  /* 0x000000ffff857224 */ /* 0x000fe200078e00ff */
[----:B------:R-:W3:Y:S01]  /*0080*/  S2R R0, SR_CTAID.X ;  /* 0x0000000000007919 */ /* 0x000ee20000002500 */
[----:B------:R-:W-:Y:S02]  /*0090*/  IMAD.MOV.U32 R131, RZ, RZ, RZ ;  /* 0x000000ffff837224 */ /* 0x000fe400078e00ff */
[----:B------:R-:W-:-:S02]  /*00a0*/  IMAD.MOV.U32 R129, RZ, RZ, RZ ;  /* 0x000000ffff817224 */ /* 0x000fc400078e00ff */
[----:B------:R-:W-:Y:S02]  /*00b0*/  IMAD.MOV.U32 R127, RZ, RZ, RZ ;  /* 0x000000ffff7f7224 */ /* 0x000fe400078e00ff */
[----:B------:R-:W-:Y:S02]  /*00c0*/  IMAD.MOV.U32 R125, RZ, RZ, RZ ;  /* 0x000000ffff7d7224 */ /* 0x000fe400078e00ff */
[----:B------:R-:W-:Y:S02]  /*00d0*/  IMAD.MOV.U32 R123, RZ, RZ, RZ ;  /* 0x000000ffff7b7224 */ /* 0x000fe400078e00ff */
[----:B------:R-:W-:Y:S02]  /*00e0*/  IMAD.MOV.U32 R121, RZ, RZ, RZ ;  /* 0x000000ffff797224 */ /* 0x000fe400078e00ff */
[----:B------:R-:W-:Y:S02]  /*00f0*/  IMAD.MOV.U32 R119, RZ, RZ, RZ ;  /* 0x000000ffff777224 */ /* 0x000fe400078e00ff */
[----:B------:R-:W-:Y:S01]  /*0100*/  IMAD.MOV.U32 R117, RZ, RZ, RZ ;  /* 0x000000ffff757224 */ /* 0x000fe200078e00ff */
[----:B-1----:R-:W-:Y:S01]  /*0110*/  ISETP.GT.AND P0, PT, R146, 0x1f, PT ;  /* 0x0000001f9200780c */ /* 0x002fe20003f04270 */
[----:B------:R-:W-:Y:S01]  /*0120*/  IMAD.MOV.U32 R115, RZ, RZ, RZ ;  /* 0x000000ffff737224 */ /* 0x000fe200078e00ff */
[----:B------:R-:W-:Y:S01]  /*0130*/  SHF.R.S32.HI R5, RZ, 0x1f, R146 ;  /* 0x0000001fff057819 */ /* 0x000fe20000011492 */
[----:B------:R-:W-:-:S02]  /*0140*/  IMAD.MOV.U32 R113, RZ, RZ, RZ ;  /* 0x000000ffff717224 */ /* 0x000fc400078e00ff */
[----:B------:R-:W-:Y:S01]  /*0150*/  IMAD.MOV.U32 R111, RZ, RZ, RZ ;  /* 0x000000ffff6f7224 */ /* 0x000fe200078e00ff */
[----:B------:R-:W-:Y:S01]  /*0160*/  LEA.HI R144, R5, R146, RZ, 0x5 ;  /* 0x0000009205907211 */ /* 0x000fe200078f28ff */
[----:B------:R-:W-:Y:S02]  /*0170*/  IMAD.MOV.U32 R109, RZ, RZ, RZ ;  /* 0x000000ffff6d7224 */ /* 0x000fe400078e00ff */
[----:B------:R-:W-:Y:S01]  /*0180*/  IMAD.MOV.U32 R107, RZ, RZ, RZ ;  /* 0x000000ffff6b7224 */ /* 0x000fe200078e00ff */
[----:B------:R-:W-:Y:S01]  /*0190*/  LEA.HI.SX32 R144, R144, 0xffffffff, 0x1b ;  /* 0xffffffff90907811 */ /* 0x000fe200078fdaff */
[----:B--2---:R-:W-:Y:S02]  /*01a0*/  IMAD.SHL.U32 R145, R145, 0x80, RZ ;  /* 0x0000008091917824 */ /* 0x004fe400078e00ff */
[----:B---3--:R-:W-:Y:S01]  /*01b0*/  IMAD.SHL.U32 R0, R0, 0x80, RZ ;  /* 0x0000008000007824 */ /* 0x008fe200078e00ff */
[----:B------:R-:W-:Y:S05]  /*01c0*/  @P0 BRA `(.L_x_1) ;  /* 0x000010f000000947 */ /* 0x000fea0003800000 */
[----:B------:R-:W-:-:S05]  /*01d0*/  IMAD.MOV.U32 R2, RZ, RZ, c[0x0][0x180] ;  /* 0x00006000ff027624 */ /* 0x000fca00078e00ff */
[----:B------:R-:W-:-:S13]  /*01e0*/  ISETP.GE.AND P0, PT, R2, 0x1, PT ;  /* 0x000000010200780c */ /* 0x000fda0003f06270 */
[----:B------:R-:W-:Y:S05]  /*01f0*/  @!P0 BRA `(.L_x_2) ;  /* 0x000010b000008947 */ /* 0x000fea0003800000 */
[----:B------:R-:W-:Y:S01]  /*0200*/  IADD3 R11, -R146, 0xff, RZ ;  /* 0x000000ff920b7810 */ /* 0x000fe20007ffe1ff */
[----:B------:R-:W-:Y:S01]  /*0210*/  BSSY B1, `(.L_x_3) ;  /* 0x0000024000017945 */ /* 0x000fe20003800000 */
[----:B------:R-:W-:Y:S02]  /*0220*/  IMAD.MOV.U32 R10, RZ, RZ, R146 ;  /* 0x000000ffff0a7224 */ /* 0x000fe400078e0092 */
[----:B------:R-:W-:-:S04]  /*0230*/  LEA.HI R2, R11, 0x1, RZ, 0x1b ;  /* 0x000000010b027811 */ /* 0x000fc800078fd8ff */
[----:B------:R-:W-:-:S13]  /*0240*/  LOP3.LUT P0, R2, R2, 0x3, RZ, 0xc0, !PT ;  /* 0x0000000302027812 */ /* 0x000fda000780c0ff */
[----:B------:R-:W-:Y:S05]  /*0250*/  @!P0 BRA `(.L_x_4) ;  /* 0x000001f000008947 */ /* 0x000fea0003800000 */
[----:B------:R-:W-:Y:S02]  /*0260*/  IMAD.MOV.U32 R4, RZ, RZ, R2 ;  /* 0x000000ffff047224 */ /* 0x000fe400078e0002 */
[----:B------:R-:W-:-:S04]  /*0270*/  IMAD.MOV.U32 R10, RZ, RZ, R146 ;  /* 0x000000ffff0a7224 */ /* 0x000fc800078e0092 */
.L_x_7:
[C---:B-1----:R-:W-:Y:S01]  /*0280*/  IMAD.SHL.U32 R2, R10.reuse, 0x8, RZ ;  /* 0x000000080a027824 */ /* 0x042fe200078e00ff */
[----:B------:R-:W-:Y:S01]  /*0290*/  LEA.HI R6, R10, R10, RZ, 0x1 ;  /* 0x0000000a0a067211 */ /* 0x000fe200078f08ff */
[----:B------:R-:W-:Y:S01]  /*02a0*/  BSSY B2, `(.L_x_5) ;  /* 0x0000018000027945 */ /* 0x000fe20003800000 */
[----:B------:R-:W-:Y:S02]  /*02b0*/  IADD3 R4, R4, -0x1, RZ ;  /* 0xffffffff04047810 */ /* 0x000fe40007ffe0ff */
[----:B------:R-:W-:Y:S02]  /*02c0*/  SHF.R.S32.HI R3, RZ, 0x1f, R2 ;  /* 0x0000001fff037819 */ /* 0x000fe40000011402 */
[----:B------:R-:W-:Y:S02]  /*02d0*/  SHF.R.S32.HI R6, RZ, 0x1, R6 ;  /* 0x00000001ff067819 */ /* 0x000fe40000011406 */
[----:B------:R-:W-:-:S02]  /*02e0*/  LEA.HI R3, R3, R2, RZ, 0x4 ;  /* 0x0000000203037211 */ /* 0x000fc400078f20ff */
[----:B------:R-:W-:Y:S02]  /*02f0*/  ISETP.NE.AND P1, PT, R4, RZ, PT ;  /* 0x000000ff0400720c */ /* 0x000fe40003f25270 */
[----:B------:R-:W-:-:S05]  /*0300*/  LOP3.LUT R3, R3, 0xfffffff0, RZ, 0xc0, !PT ;  /* 0xfffffff003037812 */ /* 0x000fca00078ec0ff */
[----:B------:R-:W-:Y:S02]  /*0310*/  IMAD.IADD R9, R2, 0x1, -R3 ;  /* 0x0000000102097824 */ /* 0x000fe400078e0a03 */
[----:B------:R-:W-:-:S03]  /*0320*/  IMAD.IADD R2, R145, 0x1, R6 ;  /* 0x0000000191027824 */ /* 0x000fc600078e0206 */
[----:B------:R-:W-:-:S04]  /*0330*/  ISETP.GE.AND P0, PT, R9, c[0x0][0x180], PT ;  /* 0x0000600009007a0c */ /* 0x000fc80003f06270 */
[----:B------:R-:W-:-:S13]  /*0340*/  ISETP.GE.OR P0, PT, R2, c[0x0][0x178], P0 ;  /* 0x00005e0002007a0c */ /* 0x000fda0000706670 */
[----:B------:R-:W-:Y:S05]  /*0350*/  @P0 BRA `(.L_x_6) ;  /* 0x000000c000000947 */ /* 0x000fea0003800000 */
[----:B------:R-:W-:Y:S01]  /*0360*/  IMAD R2, R2, c[0x0][0x180], RZ ;  /* 0x0000600002027a24 */ /* 0x000fe200078e02ff */
[--C-:B------:R-:W-:Y:S01]  /*0370*/  SHF.R.S32.HI R3, RZ, 0x1f, R9.reuse ;  /* 0x0000001fff037819 */ /* 0x100fe20000011409 */
[----:B------:R-:W-:-:S03]  /*0380*/  IMAD R6, R6, 0x18, R9 ;  /* 0x0000001806067824 */ /* 0x000fc600078e0209 */
[----:B------:R-:W-:-:S04]  /*0390*/  IADD3 R7, P0, R9, R2, RZ ;  /* 0x0000000209077210 */ /* 0x000fc80007f1e0ff */
[----:B------:R-:W-:Y:S02]  /*03a0*/  LEA.HI.X.SX32 R8, R2, R3, 0x1, P0 ;  /* 0x0000000302087211 */ /* 0x000fe400000f0eff */
[----:B------:R-:W-:-:S04]  /*03b0*/  LEA R2, P0, R7, c[0x0][0x160], 0x1 ;  /* 0x0000580007027a11 */ /* 0x000fc800078008ff */
[----:B------:R-:W-:Y:S01]  /*03c0*/  LEA.HI.X R3, R7, c[0x0][0x164], R8, 0x1, P0 ;  /* 0x0000590007037a11 */ /* 0x000fe200000f0c08 */
[----:B------:R-:W-:-:S05]  /*03d0*/  IMAD.SHL.U32 R7, R6, 0x2, RZ ;  /* 0x0000000206077824 */ /* 0x000fca00078e00ff */
[----:B------:R-:W-:Y:S01]  /*03e0*/  @!PT LDS RZ, [RZ] ;  /* 0x00000000fffff984 */ /* 0x000fe20000000800 */
[----:B------:R-:W-:Y:S01]  /*03f0*/  @!PT LDS RZ, [RZ] ;  /* 0x00000000fffff984 */ /* 0x000fe20000000800 */
[----:B------:R-:W-:Y:S01]  /*0400*/  @!PT LDS RZ, [RZ] ;  /* 0x00000000fffff984 */ /* 0x000fe20000000800 */
[----:B------:R1:W-:Y:S03]  /*0410*/  LDGSTS.E.128 [R7+0x80], [R2.64] ;  /* 0x0008000002077fae */ /* 0x0003e6000b921c44 */
.L_x_6:
[----:B------:R-:W-:Y:S05]  /*0420*/  BSYNC B2 ;  /* 0x0000000000027941 */ /* 0x000fea0003800000 */
.L_x_5:
[----:B------:R-:W-:Y:S01]  /*0430*/  IADD3 R10, R10, 0x20, RZ ;  /* 0x000000200a0a7810 */ /* 0x000fe20007ffe0ff */
[----:B------:R-:W-:Y:S05]  /*0440*/  @P1 BRA `(.L_x_7) ;  /* 0xfffffe3000001947 */ /* 0x000fea000383ffff */
.L_x_4:
[----:B------:R-:W-:Y:S05]  /*0450*/  BSYNC B1 ;  /* 0x0000000000017941 */ /* 0x000fea0003800000 */
.L_x_3:
[----:B------:R-:W-:Y:S01]  /*0460*/  ISETP.GE.U32.AND P0, PT, R11, 0x60, PT ;  /* 0x000000600b00780c */ /* 0x000fe20003f06070 */
[----:B------:R-:W-:-:S12]  /*0470*/  BSSY B1, `(.L_x_8) ;  /* 0x000005a000017945 */ /* 0x000fd80003800000 */
[----:B------:R-:W-:Y:S05]  /*0480*/  @!P0 BRA `(.L_x_9) ;  /* 0x0000058000008947 */ /* 0x000fea0003800000 */
.L_x_12:
[C---:B------:R-:W-:Y:S01]  /*0490*/  IADD3 R6, R10.reuse, 0x20, RZ ;  /* 0x000000200a067810 */ /* 0x040fe20007ffe0ff */
[C---:B-1----:R-:W-:Y:S01]  /*04a0*/  IMAD.SHL.U32 R2, R10.reuse, 0x8, RZ ;  /* 0x000000080a027824 */ /* 0x042fe200078e00ff */
[C---:B------:R-:W-:Y:S01]  /*04b0*/  IADD3 R9, R10.reuse, 0x40, RZ ;  /* 0x000000400a097810 */ /* 0x040fe20007ffe0ff */
[----:B------:R-:W-:Y:S01]  /*04c0*/  BSSY B2, `(.L_x_10) ;  /* 0x0000053000027945 */ /* 0x000fe20003800000 */
[----:B------:R-:W-:Y:S01]  /*04d0*/  IADD3 R13, R10, 0x60, RZ ;  /* 0x000000600a0d7810 */ /* 0x000fe20007ffe0ff */
[C---:B------:R-:W-:Y:S01]  /*04e0*/  IMAD.SHL.U32 R7, R6.reuse, 0x8, RZ ;  /* 0x0000000806077824 */ /* 0x040fe200078e00ff */
[----:B------:R-:W-:Y:S01]  /*04f0*/  SHF.R.S32.HI R3, RZ, 0x1f, R2 ;  /* 0x0000001fff037819 */ /* 0x000fe20000011402 */
[----:B------:R-:W-:Y:S01]  /*0500*/  IMAD.SHL.U32 R11, R9, 0x8, RZ ;  /* 0x00000008090b7824 */ /* 0x000fe200078e00ff */
[----:B------:R-:W-:Y:S02]  /*0510*/  LEA.HI R6, R6, R6, RZ, 0x1 ;  /* 0x0000000606067211 */ /* 0x000fe400078f08ff */
[----:B------:R-:W-:-:S02]  /*0520*/  SHF.R.S32.HI R4, RZ, 0x1f, R7 ;  /* 0x0000001fff047819 */ /* 0x000fc40000011407 */
[----:B------:R-:W-:Y:S02]  /*0530*/  LEA.HI R3, R3, R2, RZ, 0x4 ;  /* 0x0000000203037211 */ /* 0x000fe400078f20ff */
[----:B------:R-:W-:Y:S02]  /*0540*/  LEA.HI R4, R4, R7, RZ, 0x4 ;  /* 0x0000000704047211 */ /* 0x000fe400078f20ff */
[----:B------:R-:W-:Y:S02]  /*0550*/  LOP3.LUT R3, R3, 0xfffffff0, RZ, 0xc0, !PT ;  /* 0xfffffff003037812 */ /* 0x000fe400078ec0ff */
[----:B------:R-:W-:Y:S02]  /*0560*/  LOP3.LUT R8, R4, 0xfffffff0, RZ, 0xc0, !PT ;  /* 0xfffffff004087812 */ /* 0x000fe400078ec0ff */
[----:B------:R-:W-:Y:S01]  /*0570*/  LEA.HI R4, R10, R10, RZ, 0x1 ;  /* 0x0000000a0a047211 */ /* 0x000fe200078f08ff */
[----:B------:R-:W-:Y:S01]  /*0580*/  IMAD.IADD R17, R2, 0x1, -R3 ;  /* 0x0000000102117824 */ /* 0x000fe200078e0a03 */
[----:B------:R-:W-:Y:S01]  /*0590*/  SHF.R.S32.HI R2, RZ, 0x1f, R11 ;  /* 0x0000001fff027819 */ /* 0x000fe2000001140b */
[----:B------:R-:W-:Y:S01]  /*05a0*/  IMAD.IADD R19, R7, 0x1, -R8 ;  /* 0x0000000107137824 */ /* 0x000fe200078e0a08 */
[----:B------:R-:W-:Y:S01]  /*05b0*/  SHF.R.S32.HI R8, RZ, 0x1, R4 ;  /* 0x00000001ff087819 */ /* 0x000fe20000011404 */
[----:B------:R-:W-:Y:S01]  /*05c0*/  IMAD.SHL.U32 R3, R13, 0x8, RZ ;  /* 0x000000080d037824 */ /* 0x000fe200078e00ff */
[----:B------:R-:W-:-:S02]  /*05d0*/  LEA.HI R2, R2, R11, RZ, 0x4 ;  /* 0x0000000b02027211 */ /* 0x000fc400078f20ff */
[----:B------:R-:W-:Y:S01]  /*05e0*/  ISETP.GE.AND P1, PT, R17, c[0x0][0x180], PT ;  /* 0x0000600011007a0c */ /* 0x000fe20003f26270 */
[----:B------:R-:W-:Y:S01]  /*05f0*/  IMAD.IADD R7, R145, 0x1, R8 ;  /* 0x0000000191077824 */ /* 0x000fe200078e0208 */
[----:B------:R-:W-:Y:S02]  /*0600*/  LEA.HI R9, R9, R9, RZ, 0x1 ;  /* 0x0000000909097211 */ /* 0x000fe400078f08ff */
[----:B------:R-:W-:Y:S02]  /*0610*/  LOP3.LUT R2, R2, 0xfffffff0, RZ, 0xc0, !PT ;  /* 0xfffffff002027812 */ /* 0x000fe400078ec0ff */
[----:B------:R-:W-:Y:S02]  /*0620*/  SHF.R.S32.HI R6, RZ, 0x1, R6 ;  /* 0x00000001ff067819 */ /* 0x000fe40000011406 */
[----:B------:R-:W-:Y:S01]  /*0630*/  ISETP.GE.OR P1, PT, R7, c[0x0][0x178], P1 ;  /* 0x00005e0007007a0c */ /* 0x000fe20000f26670 */
[----:B------:R-:W-:Y:S01]  /*0640*/  IMAD.IADD R20, R11, 0x1, -R2 ;  /* 0x000000010b147824 */ /* 0x000fe200078e0a02 */
[----:B------:R-:W-:Y:S01]  /*0650*/  SHF.R.S32.HI R12, RZ, 0x1, R9 ;  /* 0x00000001ff0c7819 */ /* 0x000fe20000011409 */
[----:B------:R-:W-:Y:S01]  /*0660*/  IMAD.IADD R9, R145, 0x1, R6 ;  /* 0x0000000191097824 */ /* 0x000fe200078e0206 */
[----:B------:R-:W-:-:S02]  /*0670*/  ISETP.GE.AND P0, PT, R19, c[0x0][0x180], PT ;  /* 0x0000600013007a0c */ /* 0x000fc40003f06270 */
[----:B------:R-:W-:Y:S01]  /*0680*/  ISETP.GE.AND P2, PT, R20, c[0x0][0x180], PT ;  /* 0x0000600014007a0c */ /* 0x000fe20003f46270 */
[----:B------:R-:W-:Y:S01]  /*0690*/  IMAD.IADD R14, R145, 0x1, R12 ;  /* 0x00000001910e7824 */ /* 0x000fe200078e020c */
[----:B------:R-:W-:Y:S02]  /*06a0*/  SHF.R.S32.HI R2, RZ, 0x1f, R3 ;  /* 0x0000001fff027819 */ /* 0x000fe40000011403 */
[----:B------:R-:W-:Y:S02]  /*06b0*/  ISETP.GE.OR P0, PT, R9, c[0x0][0x178], P0 ;  /* 0x00005e0009007a0c */ /* 0x000fe40000706670 */
[----:B------:R-:W-:Y:S02]  /*06c0*/  ISETP.GE.OR P2, PT, R14, c[0x0][0x178], P2 ;  /* 0x00005e000e007a0c */ /* 0x000fe40001746670 */
[----:B------:R-:W-:Y:S01]  /*06d0*/  LEA.HI R4, R2, R3, RZ, 0x4 ;  /* 0x0000000302047211 */ /* 0x000fe200078f20ff */
[----:B------:R-:W-:Y:S01]  /*06e0*/  @!P1 IMAD R2, R7, c[0x0][0x180], RZ ;  /* 0x0000600007029a24 */ /* 0x000fe200078e02ff */
[----:B------:R-:W-:-:S02]  /*06f0*/  @!P1 SHF.R.S32.HI R7, RZ, 0x1f, R17 ;  /* 0x0000001fff079819 */ /* 0x000fc40000011411 */
[----:B------:R-:W-:Y:S02]  /*0700*/  LOP3.LUT R4, R4, 0xfffffff0, RZ, 0xc0, !PT ;  /* 0xfffffff004047812 */ /* 0x000fe400078ec0ff */
[----:B------:R-:W-:Y:S02]  /*0710*/  @!P1 IADD3 R15, P3, R17, R2, RZ ;  /* 0x00000002110f9210 */ /* 0x000fe40007f7e0ff */
[----:B------:R-:W-:Y:S01]  /*0720*/  LEA.HI R13, R13, R13, RZ, 0x1 ;  /* 0x0000000d0d0d7211 */ /* 0x000fe200078f08ff */
[--C-:B------:R-:W-:Y:S01]  /*0730*/  @!P0 IMAD R11, R6, 0x18, R19.reuse ;  /* 0x00000018060b8824 */ /* 0x100fe200078e0213 */
[----:B------:R-:W-:Y:S01]  /*0740*/  @!P1 LEA.HI.X.SX32 R18, R2, R7, 0x1, P3 ;  /* 0x0000000702129211 */ /* 0x000fe200018f0eff */
[----:B------:R-:W-:Y:S01]  /*0750*/  @!P0 IMAD R6, R9, c[0x0][0x180], RZ ;  /* 0x0000600009068a24 */ /* 0x000fe200078e02ff */
[----:B------:R-:W-:Y:S01]  /*0760*/  @!P0 SHF.R.S32.HI R9, RZ, 0x1f, R19 ;  /* 0x0000001fff098819 */ /* 0x000fe20000011413 */
[----:B------:R-:W-:Y:S01]  /*0770*/  @!P2 IMAD R7, R14, c[0x0][0x180], RZ ;  /* 0x000060000e07aa24 */ /* 0x000fe200078e02ff */
[----:B------:R-:W-:Y:S01]  /*0780*/  @!P1 LEA R2, P3, R15, c[0x0][0x160], 0x1 ;  /* 0x000058000f029a11 */ /* 0x000fe200078608ff */
[----:B------:R-:W-:Y:S01]  /*0790*/  IMAD.IADD R21, R3, 0x1, -R4 ;  /* 0x0000000103157824 */ /* 0x000fe200078e0a04 */
[----:B------:R-:W-:Y:S01]  /*07a0*/  @!P0 IADD3 R16, P4, R19, R6, RZ ;  /* 0x0000000613108210 */ /* 0x000fe20007f9e0ff */
[----:B------:R-:W-:Y:S01]  /*07b0*/  @!P1 IMAD R4, R8, 0x18, R17 ;  /* 0x0000001808049824 */ /* 0x000fe200078e0211 */
[--C-:B------:R-:W-:Y:S01]  /*07c0*/  @!P2 SHF.R.S32.HI R8, RZ, 0x1f, R20.reuse ;  /* 0x0000001fff08a819 */ /* 0x100fe20000011414 */
[----:B------:R-:W-:Y:S01]  /*07d0*/  @!P2 IMAD R12, R12, 0x18, R20 ;  /* 0x000000180c0ca824 */ /* 0x000fe200078e0214 */
[----:B------:R-:W-:Y:S01]  /*07e0*/  @!P2 IADD3 R14, P5, R20, R7, RZ ;  /* 0x00000007140ea210 */ /* 0x000fe20007fbe0ff */
[----:B------:R-:W-:Y:S01]  /*07f0*/  @!P0 IMAD.SHL.U32 R11, R11, 0x2, RZ ;  /* 0x000000020b0b8824 */ /* 0x000fe200078e00ff */
[----:B------:R-:W-:Y:S01]  /*0800*/  @!P1 LEA.HI.X R3, R15, c[0x0][0x164], R18, 0x1, P3 ;  /* 0x000059000f039a11 */ /* 0x000fe200018f0c12 */
[----:B------:R-:W-:Y:S01]  /*0810*/  @!P1 IMAD.SHL.U32 R15, R4, 0x2, RZ ;  /* 0x00000002040f9824 */ /* 0x000fe200078e00ff */
[----:B------:R-:W-:-:S02]  /*0820*/  @!P0 LEA.HI.X.SX32 R17, R6, R9, 0x1, P4 ;  /* 0x0000000906118211 */ /* 0x000fc400020f0eff */
[----:B------:R-:W-:Y:S02]  /*0830*/  @!P2 LEA.HI.X.SX32 R9, R7, R8, 0x1, P5 ;  /* 0x000000080709a211 */ /* 0x000fe400028f0eff */
[----:B------:R-:W-:Y:S01]  /*0840*/  @!P0 LEA R6, P3, R16, c[0x0][0x160], 0x1 ;  /* 0x0000580010068a11 */ /* 0x000fe200078608ff */
[----:B------:R-:W-:Y:S01]  /*0850*/  @!PT LDS RZ, [RZ] ;  /* 0x00000000fffff984 */ /* 0x000fe20000000800 */
[----:B------:R-:W-:Y:S01]  /*0860*/  @!PT LDS RZ, [RZ] ;  /* 0x00000000fffff984 */ /* 0x000fe20000000800 */
[----:B------:R-:W-:Y:S01]  /*0870*/  @!PT LDS RZ, [RZ] ;  /* 0x00000000fffff984 */ /* 0x000fe20000000800 */
[----:B------:R1:W-:Y:S01]  /*0880*/  @!P1 LDGSTS.E.128 [R15+0x80], [R2.64] ;  /* 0x00080000020f9fae */ /* 0x0003e2000b921c44 */
[----:B------:R-:W-:Y:S02]  /*0890*/  @!P2 LEA R8, P4, R14, c[0x0][0x160], 0x1 ;  /* 0x000058000e08aa11 */ /* 0x000fe400078808ff */
[----:B------:R-:W-:Y:S02]  /*08a0*/  @!P0 LEA.HI.X R7, R16, c[0x0][0x164], R17, 0x1, P3 ;  /* 0x0000590010078a11 */ /* 0x000fe400018f0c11 */
[----:B------:R-:W-:Y:S01]  /*08b0*/  SHF.R.S32.HI R4, RZ, 0x1, R13 ;  /* 0x00000001ff047819 */ /* 0x000fe2000001140d */
[----:B------:R-:W-:Y:S01]  /*08c0*/  @!P2 IMAD.SHL.U32 R13, R12, 0x2, RZ ;  /* 0x000000020c0da824 */ /* 0x000fe200078e00ff */
[----:B------:R-:W-:Y:S01]  /*08d0*/  @!P2 LEA.HI.X R9, R14, c[0x0][0x164], R9, 0x1, P4 ;  /* 0x000059000e09aa11 */ /* 0x000fe200020f0c09 */
[----:B------:R1:W-:Y:S01]  /*08e0*/  @!P0 LDGSTS.E.128 [R11+0x80], [R6.64] ;  /* 0x00080000060b8fae */ /* 0x0003e2000b921c44 */
[----:B------:R-:W-:Y:S01]  /*08f0*/  ISETP.GE.AND P1, PT, R21, c[0x0][0x180], PT ;  /* 0x0000600015007a0c */ /* 0x000fe20003f26270 */
[----:B------:R-:W-:Y:S01]  /*0900*/  IMAD.IADD R14, R145, 0x1, R4 ;  /* 0x00000001910e7824 */ /* 0x000fe200078e0204 */
[C---:B------:R-:W-:Y:S01]  /*0910*/  ISETP.GE.AND P0, PT, R10.reuse, 0x80, PT ;  /* 0x000000800a00780c */ /* 0x040fe20003f06270 */
[----:B------:R1:W-:Y:S01]  /*0920*/  @!P2 LDGSTS.E.128 [R13+0x80], [R8.64] ;  /* 0x00080000080dafae */ /* 0x0003e2000b921c44 */
[----:B------:R-:W-:-:S02]  /*0930*/  IADD3 R10, R10, 0x80, RZ ;  /* 0x000000800a0a7810 */ /* 0x000fc40007ffe0ff */
[----:B------:R-:W-:-:S13]  /*0940*/  ISETP.GE.OR P1, PT, R14, c[0x0][0x178], P1 ;  /* 0x00005e000e007a0c */ /* 0x000fda0000f26670 */
[----:B------:R-:W-:Y:S05]  /*0950*/  @P1 BRA `(.L_x_11) ;  /* 0x0000009000001947 */ /* 0x000fea0003800000 */
[----:B-1----:R-:W-:Y:S01]  /*0960*/  IMAD R2, R14, c[0x0][0x180], RZ ;  /* 0x000060000e027a24 */ /* 0x002fe200078e02ff */
[--C-:B------:R-:W-:Y:S01]  /*0970*/  SHF.R.S32.HI R3, RZ, 0x1f, R21.reuse ;  /* 0x0000001fff037819 */ /* 0x100fe20000011415 */
[----:B------:R-:W-:-:S03]  /*0980*/  IMAD R4, R4, 0x18, R21 ;  /* 0x0000001804047824 */ /* 0x000fc600078e0215 */
[----:B------:R-:W-:Y:S01]  /*0990*/  IADD3 R6, P1, R21, R2, RZ ;  /* 0x0000000215067210 */ /* 0x000fe20007f3e0ff */
[----:B------:R-:W-:-:S03]  /*09a0*/  IMAD.SHL.U32 R7, R4, 0x2, RZ ;  /* 0x0000000204077824 */ /* 0x000fc600078e00ff */
[----:B------:R-:W-:Y:S02]  /*09b0*/  LEA.HI.X.SX32 R3, R2, R3, 0x1, P1 ;  /* 0x0000000302037211 */ /* 0x000fe400008f0eff */
[----:B------:R-:W-:-:S04]  /*09c0*/  LEA R2, P1, R6, c[0x0][0x160], 0x1 ;  /* 0x0000580006027a11 */ /* 0x000fc800078208ff */
[----:B------:R-:W-:-:S05]  /*09d0*/  LEA.HI.X R3, R6, c[0x0][0x164], R3, 0x1, P1 ;  /* 0x0000590006037a11 */ /* 0x000fca00008f0c03 */
[----:B------:R1:W-:Y:S04]  /*09e0*/  LDGSTS.E.128 [R7+0x80], [R2.64] ;  /* 0x0008000002077fae */ /* 0x0003e8000b921c44 */
.L_x_11:
[----:B-1----:R-:W-:Y:S05]  /*09f0*/  BSYNC B2 ;  /* 0x0000000000027941 */ /* 0x002fea0003800000 */
.L_x_10:
[----:B------:R-:W-:Y:S05]  /*0a00*/  @!P0 BRA `(.L_x_12) ;  /* 0xfffffa8000008947 */ /* 0x000fea000383ffff */
.L_x_9:
[----:B------:R-:W-:Y:S05]  /*0a10*/  BSYNC B1 ;  /* 0x0000000000017941 */ /* 0x000fea0003800000 */
.L_x_8:
[C---:B-1----:R-:W-:Y:S01]  /*0a20*/  IMNMX R3, R146.reuse, 0xe0, !PT ;  /* 0x000000e092037817 */ /* 0x042fe20007800200 */
[----:B------:R-:W-:Y:S01]  /*0a30*/  BSSY B1, `(.L_x_13) ;  /* 0x0000026000017945 */ /* 0x000fe20003800000 */
[----:B------:R-:W-:Y:S02]  /*0a40*/  IMAD.MOV.U32 R10, RZ, RZ, R146 ;  /* 0x000000ffff0a7224 */ /* 0x000fe400078e0092 */
[----:B------:R-:W-:-:S04]  /*0a50*/  IADD3 R4, -R146, 0x1f, R3 ;  /* 0x0000001f92047810 */ /* 0x000fc80007ffe103 */
[----:B------:R-:W-:-:S04]  /*0a60*/  LEA.HI R2, R4, 0x1, RZ, 0x1b ;  /* 0x0000000104027811 */ /* 0x000fc800078fd8ff */
[----:B------:R-:W-:-:S13]  /*0a70*/  LOP3.LUT P0, R2, R2, 0x3, RZ, 0xc0, !PT ;  /* 0x0000000302027812 */ /* 0x000fda000780c0ff */
[----:B------:R-:W-:Y:S05]  /*0a80*/  @!P0 BRA `(.L_x_14) ;  /* 0x0000020000008947 */ /* 0x000fea0003800000 */
[----:B------:R-:W-:Y:S02]  /*0a90*/  IMAD.MOV.U32 R6, RZ, RZ, R2 ;  /* 0x000000ffff067224 */ /* 0x000fe400078e0002 */
[----:B------:R-:W-:-:S04]  /*0aa0*/  IMAD.MOV.U32 R10, RZ, RZ, R146 ;  /* 0x000000ffff0a7224 */ /* 0x000fc800078e0092 */
.L_x_17:
[----:B-1----:R-:W-:Y:S01]  /*0ab0*/  IMAD.SHL.U32 R2, R10, 0x8, RZ ;  /* 0x000000080a027824 */ /* 0x002fe200078e00ff */
[----:B------:R-:W-:Y:S01]  /*0ac0*/  SHF.R.S32.HI R7, RZ, 0x1f, R10 ;  /* 0x0000001fff077819 */ /* 0x000fe2000001140a */
[----:B------:R-:W-:Y:S01]  /*0ad0*/  BSSY B2, `(.L_x_15) ;  /* 0x0000019000027945 */ /* 0x000fe20003800000 */
[----:B------:R-:W-:Y:S02]  /*0ae0*/  IADD3 R6, R6, -0x1, RZ ;  /* 0xffffffff06067810 */ /* 0x000fe40007ffe0ff */
[----:B------:R-:W-:Y:S02]  /*0af0*/  SHF.R.S32.HI R3, RZ, 0x1f, R2 ;  /* 0x0000001fff037819 */ /* 0x000fe40000011402 */
[----:B------:R-:W-:Y:S02]  /*0b00*/  LEA.HI R7, R7, R10, RZ, 0x4 ;  /* 0x0000000a07077211 */ /* 0x000fe400078f20ff */
[----:B------:R-:W-:-:S02]  /*0b10*/  LEA.HI R3, R3, R2, RZ, 0x7 ;  /* 0x0000000203037211 */ /* 0x000fc400078f38ff */
[----:B------:R-:W-:Y:S02]  /*0b20*/  SHF.R.S32.HI R12, RZ, 0x4, R7 ;  /* 0x00000004ff0c7819 */ /* 0x000fe40000011407 */
[----:B------:R-:W-:Y:S02]  /*0b30*/  LOP3.LUT R3, R3, 0xffffff80, RZ, 0xc0, !PT ;  /* 0xffffff8003037812 */ /* 0x000fe400078ec0ff */
[----:B------:R-:W-:-:S03]  /*0b40*/  ISETP.NE.AND P1, PT, R6, RZ, PT ;  /* 0x000000ff0600720c */ /* 0x000fc60003f25270 */
[----:B------:R-:W-:-:S04]  /*0b50*/  IMAD.IADD R9, R2, 0x1, -R3 ;  /* 0x0000000102097824 */ /* 0x000fc800078e0a03 */
[----:B------:R-:W-:-:S05]  /*0b60*/  IMAD.IADD R11, R0, 0x1, R9 ;  /* 0x00000001000b7824 */ /* 0x000fca00078e0209 */
[----:B------:R-:W-:-:S04]  /*0b70*/  ISETP.GE.AND P0, PT, R11, c[0x0][0x17c], PT ;  /* 0x00005f000b007a0c */ /* 0x000fc80003f06270 */
[----:B------:R-:W-:-:S13]  /*0b80*/  ISETP.GE.OR P0, PT, R12, c[0x0][0x180], P0 ;  /* 0x000060000c007a0c */ /* 0x000fda0000706670 */
[----:B------:R-:W-:Y:S05]  /*0b90*/  @P0 BRA `(.L_x_16) ;  /* 0x000000c000000947 */ /* 0x000fea0003800000 */
[C---:B------:R-:W-:Y:S01]  /*0ba0*/  IMAD R2, R12.reuse, c[0x0][0x17c], RZ ;  /* 0x00005f000c027a24 */ /* 0x040fe200078e02ff */
[----:B------:R-:W-:Y:S01]  /*0bb0*/  SHF.R.S32.HI R3, RZ, 0x1f, R11 ;  /* 0x0000001fff037819 */ /* 0x000fe2000001140b */
[----:B------:R-:W-:-:S03]  /*0bc0*/  IMAD R7, R12, 0x88, R9 ;  /* 0x000000880c077824 */ /* 0x000fc600078e0209 */
[----:B------:R-:W-:Y:S01]  /*0bd0*/  IADD3 R8, P0, R11, R2, RZ ;  /* 0x000000020b087210 */ /* 0x000fe20007f1e0ff */
[----:B------:R-:W-:-:S03]  /*0be0*/  IMAD.SHL.U32 R7, R7, 0x2, RZ ;  /* 0x0000000207077824 */ /* 0x000fc600078e00ff */
[----:B------:R-:W-:Y:S02]  /*0bf0*/  LEA.HI.X.SX32 R3, R2, R3, 0x1, P0 ;  /* 0x0000000302037211 */ /* 0x000fe400000f0eff */
[----:B------:R-:W-:-:S04]  /*0c00*/  LEA R2, P0, R8, c[0x0][0x168], 0x1 ;  /* 0x00005a0008027a11 */ /* 0x000fc800078008ff */
[----:B------:R-:W-:-:S05]  /*0c10*/  LEA.HI.X R3, R8, c[0x0][0x16c], R3, 0x1, P0 ;  /* 0x00005b0008037a11 */ /* 0x000fca00000f0c03 */
[----:B------:R-:W-:Y:S01]  /*0c20*/  @!PT LDS RZ, [RZ] ;  /* 0x00000000fffff984 */ /* 0x000fe20000000800 */
[----:B------:R-:W-:Y:S01]  /*0c30*/  @!PT LDS RZ, [RZ] ;  /* 0x00000000fffff984 */ /* 0x000fe20000000800 */
[----:B------:R-:W-:Y:S01]  /*0c40*/  @!PT LDS RZ, [RZ] ;  /* 0x00000000fffff984 */ /* 0x000fe20000000800 */
[----:B------:R1:W-:Y:S04]  /*0c50*/  LDGSTS.E.128 [R7+0x3080], [R2.64] ;  /* 0x0308000002077fae */ /* 0x0003e8000b921c44 */
.L_x_16:
[----:B------:R-:W-:Y:S05]  /*0c60*/  BSYNC B2 ;  /* 0x0000000000027941 */ /* 0x000fea0003800000 */
.L_x_15:
[----:B------:R-:W-:Y:S01]  /*0c70*/  IADD3 R10, R10, 0x20, RZ ;  /* 0x000000200a0a7810 */ /* 0x000fe20007ffe0ff */
[----:B------:R-:W-:Y:S05]  /*0c80*/  @P1 BRA `(.L_x_17) ;  /* 0xfffffe2000001947 */ /* 0x000fea000383ffff */
.L_x_14:
[----:B------:R-:W-:Y:S05]  /*0c90*/  BSYNC B1 ;  /* 0x0000000000017941 */ /* 0x000fea0003800000 */
.L_x_13:
[----:B------:R-:W-:Y:S01]  /*0ca0*/  ISETP.GE.U32.AND P0, PT, R4, 0x60, PT ;  /* 0x000000600400780c */ /* 0x000fe20003f06070 */
[----:B------:R-:W-:-:S12]  /*0cb0*/  BSSY B1, `(.L_x_18) ;  /* 0x000005e000017945 */ /* 0x000fd80003800000 */
[----:B------:R-:W-:Y:S05]  /*0cc0*/  @!P0 BRA `(.L_x_19) ;  /* 0x000005c000008947 */ /* 0x000fea0003800000 */
.L_x_22:
[C---:B------:R-:W-:Y:S01]  /*0cd0*/  IADD3 R4, R10.reuse, 0x20, RZ ;  /* 0x000000200a047810 */ /* 0x040fe20007ffe0ff */
[C---:B-1----:R-:W-:Y:S01]  /*0ce0*/  IMAD.SHL.U32 R2, R10.reuse, 0x8, RZ ;  /* 0x000000080a027824 */ /* 0x042fe200078e00ff */
[----:B------:R-:W-:Y:S01]  /*0cf0*/  IADD3 R8, R10, 0x40, RZ ;  /* 0x000000400a087810 */ /* 0x000fe20007ffe0ff */
[----:B------:R-:W-:Y:S01]  /*0d00*/  BSSY B2, `(.L_x_20) ;  /* 0x0000057000027945 */ /* 0x000fe20003800000 */
[----:B------:R-:W-:Y:S02]  /*0d10*/  SHF.R.S32.HI R7, RZ, 0x1f, R4 ;  /* 0x0000001fff077819 */ /* 0x000fe40000011404 */
[----:B------:R-:W-:Y:S02]  /*0d20*/  SHF.R.S32.HI R9, RZ, 0x1f, R8 ;  /* 0x0000001fff097819 */ /* 0x000fe40000011408 */
[----:B------:R-:W-:Y:S02]  /*0d30*/  SHF.R.S32.HI R3, RZ, 0x1f, R2 ;  /* 0x0000001fff037819 */ /* 0x000fe40000011402 */
[----:B------:R-:W-:Y:S01]  /*0d40*/  LEA.HI R6, R7, R4, RZ, 0x4 ;  /* 0x0000000407067211 */ /* 0x000fe200078f20ff */
[----:B------:R-:W-:Y:S01]  /*0d50*/  IMAD.SHL.U32 R4, R4, 0x8, RZ ;  /* 0x0000000804047824 */ /* 0x000fe200078e00ff */
[----:B------:R-:W-:Y:S01]  /*0d60*/  LEA.HI R11, R9, R8, RZ, 0x4 ;  /* 0x00000008090b7211 */ /* 0x000fe200078f20ff */
[----:B------:R-:W-:Y:S01]  /*0d70*/  IMAD.SHL.U32 R8, R8, 0x8, RZ ;  /* 0x0000000808087824 */ /* 0x000fe200078e00ff */
[----:B------:R-:W-:-:S02]  /*0d80*/  LEA.HI R3, R3, R2, RZ, 0x7 ;  /* 0x0000000203037211 */ /* 0x000fc400078f38ff */
[----:B------:R-:W-:Y:S02]  /*0d90*/  SHF.R.S32.HI R9, RZ, 0x1f, R4 ;  /* 0x0000001fff097819 */ /* 0x000fe40000011404 */
[----:B------:R-:W-:Y:S02]  /*0da0*/  LOP3.LUT R3, R3, 0xffffff80, RZ, 0xc0, !PT ;  /* 0xffffff8003037812 */ /* 0x000fe400078ec0ff */
[----:B------:R-:W-:Y:S02]  /*0db0*/  SHF.R.S32.HI R13, RZ, 0x1f, R8 ;  /* 0x0000001fff0d7819 */ /* 0x000fe40000011408 */
[----:B------:R-:W-:Y:S01]  /*0dc0*/  LEA.HI R9, R9, R4, RZ, 0x7 ;  /* 0x0000000409097211 */ /* 0x000fe200078f38ff */
[----:B------:R-:W-:Y:S01]  /*0dd0*/  IMAD.IADD R15, R2, 0x1, -R3 ;  /* 0x00000001020f7824 */ /* 0x000fe200078e0a03 */
[----:B------:R-:W-:Y:S02]  /*0de0*/  LEA.HI R13, R13, R8, RZ, 0x7 ;  /* 0x000000080d0d7211 */ /* 0x000fe400078f38ff */
[----:B------:R-:W-:Y:S01]  /*0df0*/  SHF.R.S32.HI R7, RZ, 0x1f, R10 ;  /* 0x0000001fff077819 */ /* 0x000fe2000001140a */
[----:B------:R-:W-:Y:S01]  /*0e00*/  IMAD.IADD R17, R0, 0x1, R15 ;  /* 0x0000000100117824 */ /* 0x000fe200078e020f */
[----:B------:R-:W-:-:S02]  /*0e10*/  LOP3.LUT R9, R9, 0xffffff80, RZ, 0xc0, !PT ;  /* 0xffffff8009097812 */ /* 0x000fc400078ec0ff */
[----:B------:R-:W-:Y:S02]  /*0e20*/  LOP3.LUT R13, R13, 0xffffff80, RZ, 0xc0, !PT ;  /* 0xffffff800d0d7812 */ /* 0x000fe400078ec0ff */
[----:B------:R-:W-:Y:S01]  /*0e30*/  LEA.HI R7, R7, R10, RZ, 0x4 ;  /* 0x0000000a07077211 */ /* 0x000fe200078f20ff */
[----:B------:R-:W-:Y:S01]  /*0e40*/  IMAD.IADD R19, R4, 0x1, -R9 ;  /* 0x0000000104137824 */ /* 0x000fe200078e0a09 */
[----:B------:R-:W-:Y:S01]  /*0e50*/  ISETP.GE.AND P1, PT, R17, c[0x0][0x17c], PT ;  /* 0x00005f0011007a0c */ /* 0x000fe20003f26270 */
[----:B------:R-:W-:Y:S01]  /*0e60*/  IMAD.IADD R23, R8, 0x1, -R13 ;  /* 0x0000000108177824 */ /* 0x000fe200078e0a0d */
[----:B------:R-:W-:Y:S01]  /*0e70*/  SHF.R.S32.HI R14, RZ, 0x4, R7 ;  /* 0x00000004ff0e7819 */ /* 0x000fe20000011407 */
[----:B------:R-:W-:Y:S01]  /*0e80*/  IMAD.IADD R21, R0, 0x1, R19 ;  /* 0x0000000100157824 */ /* 0x000fe200078e0213 */
[----:B------:R-:W-:Y:S01]  /*0e90*/  IADD3 R3, R10, 0x60, RZ ;  /* 0x000000600a037810 */ /* 0x000fe20007ffe0ff */
[----:B------:R-:W-:Y:S01]  /*0ea0*/  IMAD.IADD R22, R0, 0x1, R23 ;  /* 0x0000000100167824 */ /* 0x000fe200078e0217 */
[----:B------:R-:W-:-:S02]  /*0eb0*/  ISETP.GE.OR P1, PT, R14, c[0x0][0x180], P1 ;  /* 0x000060000e007a0c */ /* 0x000fc40000f26670 */
[----:B------:R-:W-:Y:S01]  /*0ec0*/  SHF.R.S32.HI R18, RZ, 0x4, R6 ;  /* 0x00000004ff127819 */ /* 0x000fe20000011406 */
[----:B------:R-:W-:Y:S01]  /*0ed0*/  IMAD.SHL.U32 R7, R3, 0x8, RZ ;  /* 0x0000000803077824 */ /* 0x000fe200078e00ff */
[----:B------:R-:W-:Y:S02]  /*0ee0*/  ISETP.GE.AND P0, PT, R21, c[0x0][0x17c], PT ;  /* 0x00005f0015007a0c */ /* 0x000fe40003f06270 */
[----:B------:R-:W-:Y:S02]  /*0ef0*/  SHF.R.S32.HI R20, RZ, 0x4, R11 ;  /* 0x00000004ff147819 */ /* 0x000fe4000001140b */
[----:B------:R-:W-:Y:S02]  /*0f00*/  ISETP.GE.AND P2, PT, R22, c[0x0][0x17c], PT ;  /* 0x00005f0016007a0c */ /* 0x000fe40003f46270 */
[----:B------:R-:W-:Y:S02]  /*0f10*/  SHF.R.S32.HI R2, RZ, 0x1f, R7 ;  /* 0x0000001fff027819 */ /* 0x000fe40000011407 */
[----:B------:R-:W-:-:S02]  /*0f20*/  ISETP.GE.OR P0, PT, R18, c[0x0][0x180], P0 ;  /* 0x0000600012007a0c */ /* 0x000fc40000706670 */
[----:B------:R-:W-:Y:S02]  /*0f30*/  ISETP.GE.OR P2, PT, R20, c[0x0][0x180], P2 ;  /* 0x0000600014007a0c */ /* 0x000fe40001746670 */
[----:B------:R-:W-:Y:S01]  /*0f40*/  LEA.HI R6, R2, R7, RZ, 0x7 ;  /* 0x0000000702067211 */ /* 0x000fe200078f38ff */
[----:B------:R-:W-:Y:S01]  /*0f50*/  @!P1 IMAD R2, R14, c[0x0][0x17c], RZ ;  /* 0x00005f000e029a24 */ /* 0x000fe200078e02ff */
[----:B------:R-:W-:Y:S02]  /*0f60*/  @!P1 SHF.R.S32.HI R9, RZ, 0x1f, R17 ;  /* 0x0000001fff099819 */ /* 0x000fe40000011411 */
[----:B------:R-:W-:Y:S02]  /*0f70*/  LOP3.LUT R6, R6, 0xffffff80, RZ, 0xc0, !PT ;  /* 0xffffff8006067812 */ /* 0x000fe400078ec0ff */
[----:B------:R-:W-:Y:S02]  /*0f80*/  @!P1 IADD3 R13, P3, R17, R2, RZ ;  /* 0x00000002110d9210 */ /* 0x000fe40007f7e0ff */
[----:B------:R-:W-:Y:S01]  /*0f90*/  SHF.R.S32.HI R4, RZ, 0x1f, R3 ;  /* 0x0000001fff047819 */ /* 0x000fe20000011403 */
[----:B------:R-:W-:Y:S01]  /*0fa0*/  IMAD.IADD R17, R7, 0x1, -R6 ;  /* 0x0000000107117824 */ /* 0x000fe200078e0a06 */
[----:B------:R-:W-:Y:S01]  /*0fb0*/  @!P1 LEA.HI.X.SX32 R16, R2, R9, 0x1, P3 ;  /* 0x0000000902109211 */ /* 0x000fe200018f0eff */
[----:B------:R-:W-:Y:S01]  /*0fc0*/  @!P0 IMAD R6, R18, c[0x0][0x17c], RZ ;  /* 0x00005f0012068a24 */ /* 0x000fe200078e02ff */
[----:B------:R-:W-:Y:S01]  /*0fd0*/  LEA.HI R12, R4, R3, RZ, 0x4 ;  /* 0x00000003040c7211 */ /* 0x000fe200078f20ff */
[----:B------:R-:W-:Y:S01]  /*0fe0*/  @!P2 IMAD R7, R20, c[0x0][0x17c], RZ ;  /* 0x00005f001407aa24 */ /* 0x000fe200078e02ff */
[----:B------:R-:W-:Y:S01]  /*0ff0*/  @!P1 LEA R2, P3, R13, c[0x0][0x168], 0x1 ;  /* 0x00005a000d029a11 */ /* 0x000fe200078608ff */
[----:B------:R-:W-:Y:S01]  /*1000*/  @!P1 IMAD R4, R14, 0x88, R15 ;  /* 0x000000880e049824 */ /* 0x000fe200078e020f */
[----:B------:R-:W-:Y:S01]  /*1010*/  @!P0 SHF.R.S32.HI R9, RZ, 0x1f, R21 ;  /* 0x0000001fff098819 */ /* 0x000fe20000011415 */
[----:B------:R-:W-:Y:S01]  /*1020*/  @!P0 IMAD R11, R18, 0x88, R19 ;  /* 0x00000088120b8824 */ /* 0x000fe200078e0213 */
[----:B------:R-:W-:Y:S01]  /*1030*/  @!P0 IADD3 R15, P4, R21, R6, RZ ;  /* 0x00000006150f8210 */ /* 0x000fe20007f9e0ff */
[----:B------:R-:W-:Y:S01]  /*1040*/  IMAD.IADD R19, R0, 0x1, R17 ;  /* 0x0000000100137824 */ /* 0x000fe200078e0211 */
[----:B------:R-:W-:Y:S01]  /*1050*/  @!P2 SHF.R.S32.HI R8, RZ, 0x1f, R22 ;  /* 0x0000001fff08a819 */ /* 0x000fe20000011416 */
[----:B------:R-:W-:Y:S01]  /*1060*/  @!P0 IMAD.SHL.U32 R11, R11, 0x2, RZ ;  /* 0x000000020b0b8824 */ /* 0x000fe200078e00ff */
[----:B------:R-:W-:-:S02]  /*1070*/  @!P2 IADD3 R14, P5, R22, R7, RZ ;  /* 0x00000007160ea210 */ /* 0x000fc40007fbe0ff */
[----:B------:R-:W-:Y:S01]  /*1080*/  @!P1 LEA.HI.X R3, R13, c[0x0][0x16c], R16, 0x1, P3 ;  /* 0x00005b000d039a11 */ /* 0x000fe200018f0c10 */
[----:B------:R-:W-:Y:S01]  /*1090*/  @!P1 IMAD.SHL.U32 R13, R4, 0x2, RZ ;  /* 0x00000002040d9824 */ /* 0x000fe200078e00ff */
[----:B------:R-:W-:Y:S01]  /*10a0*/  @!P0 LEA.HI.X.SX32 R16, R6, R9, 0x1, P4 ;  /* 0x0000000906108211 */ /* 0x000fe200020f0eff */
[----:B------:R-:W-:Y:S01]  /*10b0*/  @!P2 IMAD R4, R20, 0x88, R23 ;  /* 0x000000881404a824 */ /* 0x000fe200078e0217 */
[----:B------:R-:W-:Y:S02]  /*10c0*/  @!P2 LEA.HI.X.SX32 R9, R7, R8, 0x1, P5 ;  /* 0x000000080709a211 */ /* 0x000fe400028f0eff */
[C---:B------:R-:W-:Y:S01]  /*10d0*/  @!P0 LEA R6, P3, R15.reuse, c[0x0][0x168], 0x1 ;  /* 0x00005a000f068a11 */ /* 0x040fe200078608ff */
[----:B------:R-:W-:Y:S01]  /*10e0*/  @!PT LDS RZ, [RZ] ;  /* 0x00000000fffff984 */ /* 0x000fe20000000800 */
[----:B------:R-:W-:Y:S01]  /*10f0*/  @!PT LDS RZ, [RZ] ;  /* 0x00000000fffff984 */ /* 0x000fe20000000800 */
[----:B------:R-:W-:Y:S01]  /*1100*/  @!PT LDS RZ, [RZ] ;  /* 0x00000000fffff984 */ /* 0x000fe20000000800 */
[----:B------:R1:W-:Y:S01]  /*1110*/  @!P1 LDGSTS.E.128 [R13+0x3080], [R2.64] ;  /* 0x03080000020d9fae */ /* 0x0003e2000b921c44 */
[----:B------:R-:W-:Y:S02]  /*1120*/  @!P2 LEA R8, P4, R14, c[0x0][0x168], 0x1 ;  /* 0x00005a000e08aa11 */ /* 0x000fe400078808ff */
[----:B------:R-:W-:Y:S01]  /*1130*/  @!P0 LEA.HI.X R7, R15, c[0x0][0x16c], R16, 0x1, P3 ;  /* 0x00005b000f078a11 */ /* 0x000fe200018f0c10 */
[----:B------:R-:W-:Y:S01]  /*1140*/  @!P2 IMAD.SHL.U32 R15, R4, 0x2, RZ ;  /* 0x00000002040fa824 */ /* 0x000fe200078e00ff */
[----:B------:R-:W-:-:S02]  /*1150*/  @!P2 LEA.HI.X R9, R14, c[0x0][0x16c], R9, 0x1, P4 ;  /* 0x00005b000e09aa11 */ /* 0x000fc400020f0c09 */
[----:B------:R-:W-:Y:S01]  /*1160*/  SHF.R.S32.HI R12, RZ, 0x4, R12 ;  /* 0x00000004ff0c7819 */ /* 0x000fe2000001140c */
[----:B------:R1:W-:Y:S01]  /*1170*/  @!P0 LDGSTS.E.128 [R11+0x3080], [R6.64] ;  /* 0x03080000060b8fae */ /* 0x0003e2000b921c44 */
[----:B------:R-:W-:Y:S02]  /*1180*/  ISETP.GE.AND P1, PT, R19, c[0x0][0x17c], PT ;  /* 0x00005f0013007a0c */ /* 0x000fe40003f26270 */
[----:B------:R-:W-:Y:S01]  /*1190*/  ISETP.GE.AND P0, PT, R10, 0x80, PT ;  /* 0x000000800a00780c */ /* 0x000fe20003f06270 */
[----:B------:R1:W-:Y:S01]  /*11a0*/  @!P2 LDGSTS.E.128 [R15+0x3080], [R8.64] ;  /* 0x03080000080fafae */ /* 0x0003e2000b921c44 */
[----:B------:R-:W-:Y:S02]  /*11b0*/  ISETP.GE.OR P1, PT, R12, c[0x0][0x180], P1 ;  /* 0x000060000c007a0c */ /* 0x000fe40000f26670 */
[----:B------:R-:W-:-:S11]  /*11c0*/  IADD3 R10, R10, 0x80, RZ ;  /* 0x000000800a0a7810 */ /* 0x000fd60007ffe0ff */
[----:B------:R-:W-:Y:S05]  /*11d0*/  @P1 BRA `(.L_x_21) ;  /* 0x0000009000001947 */ /* 0x000fea0003800000 */
[C---:B-1----:R-:W-:Y:S01]  /*11e0*/  IMAD R2, R12.reuse, c[0x0][0x17c], RZ ;  /* 0x00005f000c027a24 */ /* 0x042fe200078e02ff */
[----:B------:R-:W-:Y:S01]  /*11f0*/  SHF.R.S32.HI R3, RZ, 0x1f, R19 ;  /* 0x0000001fff037819 */ /* 0x000fe20000011413 */
[----:B------:R-:W-:-:S03]  /*1200*/  IMAD R4, R12, 0x88, R17 ;  /* 0x000000880c047824 */ /* 0x000fc600078e0211 */
[----:B------:R-:W-:Y:S01]  /*1210*/  IADD3 R6, P1, R19, R2, RZ ;  /* 0x0000000213067210 */ /* 0x000fe20007f3e0ff */
[----:B------:R-:W-:-:S03]  /*1220*/  IMAD.SHL.U32 R7, R4, 0x2, RZ ;  /* 0x0000000204077824 */ /* 0x000fc600078e00ff */
[----:B------:R-:W-:Y:S02]  /*1230*/  LEA.HI.X.SX32 R3, R2, R3, 0x1, P1 ;  /* 0x0000000302037211 */ /* 0x000fe400008f0eff */
[----:B------:R-:W-:-:S04]  /*1240*/  LEA R2, P1, R6, c[0x0][0x168], 0x1 ;  /* 0x00005a0006027a11 */ /* 0x000fc800078208ff */
[----:B------:R-:W-:-:S05]  /*1250*/  LEA.HI.X R3, R6, c[0x0][0x16c], R3, 0x1, P1 ;  /* 0x00005b0006037a11 */ /* 0x000fca00008f0c03 */
[----:B------:R1:W-:Y:S04]  /*1260*/  LDGSTS.E.128 [R7+0x3080], [R2.64] ;  /* 0x0308000002077fae */ /* 0x0003e8000b921c44 */
.L_x_21:
[----:B-1----:R-:W-:Y:S05]  /*1270*/  BSYNC B2 ;  /* 0x0000000000027941 */ /* 0x002fea0003800000 */
.L_x_20:
[----:B------:R-:W-:Y:S05]  /*1280*/  @!P0 BRA `(.L_x_22) ;  /* 0xfffffa4000008947 */ /* 0x000fea000383ffff */
.L_x_19:
[----:B------:R-:W-:Y:S05]  /*1290*/  BSYNC B1 ;  /* 0x0000000000017941 */ /* 0x000fea0003800000 */
.L_x_18:
[----:B------:R-:W0:Y:S02]  /*12a0*/  LDGDEPBAR ;  /* 0x00000000000079af */ /* 0x000e240000000000 */
.L_x_2:
[----:B------:R-:W-:-:S04]  /*12b0*/  DEPBAR.LE SB0, 0x0 ;  /* 0x000080000000791a */ /* 0x000fc80000000000 */
.L_x_1:
[----:B------:R-:W-:Y:S05]  /*12c0*/  BSYNC B0 ;  /* 0x0000000000007941 */ /* 0x000fea0003800000 */
.L_x_0:
[----:B------:R-:W-:Y:S01]  /*12d0*/  IMAD.MOV.U32 R4, RZ, RZ, c[0x0][0x180] ;  /* 0x00006000ff047624 */ /* 0x000fe200078e00ff */
[----:B------:R-:W-:Y:S01]  /*12e0*/  BAR.SYNC.DEFER_BLOCKING 0x0 ;  /* 0x0000000000007b1d */ /* 0x000fe20000010000 */
[----:B------:R-:W-:Y:S01]  /*12f0*/  IMAD.MOV.U32 R106, RZ, RZ, RZ ;  /* 0x000000ffff6a7224 */ /* 0x000fe200078e00ff */
[----:B------:R-:W-:Y:S01]  /*1300*/  CS2R R104, SRZ ;  /* 0x0000000000687805 */ /* 0x000fe2000001ff00 */
[----:B------:R-:W-:Y:S01]  /*1310*/  IMAD.MOV.U32 R108, RZ, RZ, RZ ;  /* 0x000000ffff6c7224 */ /* 0x000fe200078e00ff */
[----:B------:R-:W-:Y:S01]  /*1320*/  ISETP.GE.AND P0, PT, R4, 0x1, PT ;  /* 0x000000010400780c */ /* 0x000fe20003f06270 */
[----:B------:R-:W-:Y:S01]  /*1330*/  CS2R R102, SRZ ;  /* 0x0000000000667805 */ /* 0x000fe2000001ff00 */
[----:B------:R-:W-:Y:S01]  /*1340*/  IMAD.MOV.U32 R110, RZ, RZ, RZ ;  /* 0x000000ffff6e7224 */ /* 0x000fe200078e00ff */
        /* <DEDUP_REMOVED lines=26> */
[----:B-1----:R-:W-:Y:S01]  /*14f0*/  CS2R R2, SRZ ;  /* 0x0000000000027805 */ /* 0x002fe2000001ff00 */
[----:B------:R-:W-:Y:S05]  /*1500*/  @!P0 BRA `(.L_x_23) ;  /* 0x000020e000008947 */ /* 0x000fea0003800000 */
[----:B------:R-:W-:Y:S01]  /*1510*/  IADD3 R3, R4, 0xf, RZ ;  /* 0x0000000f04037810 */ /* 0x000fe20007ffe0ff */
[C---:B------:R-:W-:Y:S01]  /*1520*/  IMAD.SHL.U32 R143, R146.reuse, 0x8, RZ ;  /* 0x00000008928f7824 */ /* 0x040fe200078e00ff */
[----:B------:R-:W-:Y:S01]  /*1530*/  IADD3 R4, R146, 0x20, RZ ;  /* 0x0000002092047810 */ /* 0x000fe20007ffe0ff */
[----:B------:R-:W-:Y:S01]  /*1540*/  IMAD.MOV.U32 R159, RZ, RZ, RZ ;  /* 0x000000ffff9f7224 */ /* 0x000fe200078e00ff */
[----:B------:R-:W-:Y:S01]  /*1550*/  SHF.R.S32.HI R6, RZ, 0x1f, R3 ;  /* 0x0000001fff067819 */ /* 0x000fe20000011403 */
[----:B------:R-:W-:Y:S01]  /*1560*/  IMAD.MOV.U32 R106, RZ, RZ, RZ ;  /* 0x000000ffff6a7224 */ /* 0x000fe200078e00ff */
[----:B------:R-:W-:Y:S01]  /*1570*/  SHF.R.S32.HI R2, RZ, 0x1f, R143 ;  /* 0x0000001fff027819 */ /* 0x000fe2000001148f */
[----:B------:R-:W-:Y:S01]  /*1580*/  IMAD.SHL.U32 R141, R4, 0x8, RZ ;  /* 0x00000008048d7824 */ /* 0x000fe200078e00ff */
[----:B------:R-:W-:Y:S01]  /*1590*/  LEA.HI R152, R6, R3, RZ, 0x4 ;  /* 0x0000000306987211 */ /* 0x000fe200078f20ff */
[----:B------:R-:W-:Y:S01]  /*15a0*/  CS2R R104, SRZ ;  /* 0x0000000000687805 */ /* 0x000fe2000001ff00 */
[CC--:B------:R-:W-:Y:S01]  /*15b0*/  LEA.HI R3, R2.reuse, R143.reuse, RZ, 0x4 ;  /* 0x0000008f02037211 */ /* 0x0c0fe200078f20ff */
[----:B------:R-:W-:Y:S01]  /*15c0*/  IMAD.MOV.U32 R108, RZ, RZ, RZ ;  /* 0x000000ffff6c7224 */ /* 0x000fe200078e00ff */
[----:B------:R-:W-:Y:S01]  /*15d0*/  LEA.HI R2, R2, R143, RZ, 0x7 ;  /* 0x0000008f02027211 */ /* 0x000fe200078f38ff */
[----:B------:R-:W-:Y:S01]  /*15e0*/  CS2R R102, SRZ ;  /* 0x0000000000667805 */ /* 0x000fe2000001ff00 */
[----:B------:R-:W-:Y:S01]  /*15f0*/  IADD3 R7, R146, 0x40, RZ ;  /* 0x0000004092077810 */ /* 0x000fe20007ffe0ff */
[----:B------:R-:W-:Y:S01]  /*1600*/  IMAD.MOV.U32 R110, RZ, RZ, RZ ;  /* 0x000000ffff6e7224 */ /* 0x000fe200078e00ff */
[----:B------:R-:W-:Y:S01]  /*1610*/  LOP3.LUT R142, R3, 0xfffffff0, RZ, 0xc0, !PT ;  /* 0xfffffff0038e7812 */ /* 0x000fe200078ec0ff */
[----:B------:R-:W-:Y:S01]  /*1620*/  CS2R R100, SRZ ;  /* 0x0000000000647805 */ /* 0x000fe2000001ff00 */
[----:B------:R-:W-:Y:S01]  /*1630*/  LOP3.LUT R2, R2, 0xffffff80, RZ, 0xc0, !PT ;  /* 0xffffff8002027812 */ /* 0x000fe200078ec0ff */
[----:B------:R-:W-:Y:S01]  /*1640*/  IMAD.SHL.U32 R139, R7, 0x8, RZ ;  /* 0x00000008078b7824 */ /* 0x000fe200078e00ff */
[----:B------:R-:W-:Y:S01]  /*1650*/  SHF.R.S32.HI R6, RZ, 0x1f, R141 ;  /* 0x0000001fff067819 */ /* 0x000fe2000001148d */
[C---:B------:R-:W-:Y:S01]  /*1660*/  IMAD.IADD R142, R143.reuse, 0x1, -R142 ;  /* 0x000000018f8e7824 */ /* 0x040fe200078e0a8e */
[----:B------:R-:W-:Y:S01]  /*1670*/  LEA.HI R157, R146, R146, RZ, 0x1 ;  /* 0x00000092929d7211 */ /* 0x000fe200078f08ff */
[----:B------:R-:W-:Y:S01]  /*1680*/  IMAD.IADD R143, R143, 0x1, -R2 ;  /* 0x000000018f8f7824 */ /* 0x000fe200078e0a02 */
[CC--:B------:R-:W-:Y:S01]  /*1690*/  LEA.HI R2, R6.reuse, R141.reuse, RZ, 0x4 ;  /* 0x0000008d06027211 */ /* 0x0c0fe200078f20ff */
[----:B------:R-:W-:Y:S01]  /*16a0*/  IMAD.MOV.U32 R112, RZ, RZ, RZ ;  /* 0x000000ffff707224 */ /* 0x000fe200078e00ff */
[----:B------:R-:W-:Y:S01]  /*16b0*/  SHF.R.S32.HI R8, RZ, 0x1f, R139 ;  /* 0x0000001fff087819 */ /* 0x000fe2000001148b */
[----:B------:R-:W-:Y:S01]  /*16c0*/  CS2R R98, SRZ ;  /* 0x0000000000627805 */ /* 0x000fe2000001ff00 */
[----:B------:R-:W-:Y:S01]  /*16d0*/  LEA.HI R6, R6, R141, RZ, 0x7 ;  /* 0x0000008d06067211 */ /* 0x000fe200078f38ff */
[----:B------:R-:W-:Y:S01]  /*16e0*/  IMAD.MOV.U32 R114, RZ, RZ, RZ ;  /* 0x000000ffff727224 */ /* 0x000fe200078e00ff */
[----:B------:R-:W-:Y:S01]  /*16f0*/  LOP3.LUT R2, R2, 0xfffffff0, RZ, 0xc0, !PT ;  /* 0xfffffff002027812 */ /* 0x000fe200078ec0ff */
[----:B------:R-:W-:Y:S01]  /*1700*/  CS2R R96, SRZ ;  /* 0x0000000000607805 */ /* 0x000fe2000001ff00 */
[-C--:B------:R-:W-:Y:S01]  /*1710*/  LEA.HI R3, R8, R139.reuse, RZ, 0x4 ;  /* 0x0000008b08037211 */ /* 0x080fe200078f20ff */
[----:B------:R-:W-:Y:S01]  /*1720*/  IMAD.MOV.U32 R116, RZ, RZ, RZ ;  /* 0x000000ffff747224 */ /* 0x000fe200078e00ff */
[----:B------:R-:W-:Y:S01]  /*1730*/  LOP3.LUT R6, R6, 0xffffff80, RZ, 0xc0, !PT ;  /* 0xffffff8006067812 */ /* 0x000fe200078ec0ff */
[C---:B------:R-:W-:Y:S01]  /*1740*/  IMAD.IADD R140, R141.reuse, 0x1, -R2 ;  /* 0x000000018d8c7824 */ /* 0x040fe200078e0a02 */
[----:B------:R-:W-:Y:S01]  /*1750*/  LEA.HI R8, R8, R139, RZ, 0x7 ;  /* 0x0000008b08087211 */ /* 0x000fe200078f38ff */
[----:B------:R-:W-:Y:S01]  /*1760*/  CS2R R94, SRZ ;  /* 0x00000000005e7805 */ /* 0x000fe2000001ff00 */
[----:B------:R-:W-:Y:S01]  /*1770*/  LEA.HI R155, R4, R4, RZ, 0x1 ;  /* 0x00000004049b7211 */ /* 0x000fe200078f08ff */
[----:B------:R-:W-:Y:S01]  /*1780*/  IMAD.IADD R141, R141, 0x1, -R6 ;  /* 0x000000018d8d7824 */ /* 0x000fe200078e0a06 */
[-C--:B------:R-:W-:Y:S01]  /*1790*/  LEA.HI R153, R7, R7.reuse, RZ, 0x1 ;  /* 0x0000000707997211 */ /* 0x080fe200078f08ff */
[----:B------:R-:W-:Y:S01]  /*17a0*/  IMAD.MOV.U32 R118, RZ, RZ, RZ ;  /* 0x000000ffff767224 */ /* 0x000fe200078e00ff */
[----:B------:R-:W-:Y:S01]  /*17b0*/  IMNMX R9, R146, 0xe0, !PT ;  /* 0x000000e092097817 */ /* 0x000fe20007800200 */
[----:B------:R-:W-:Y:S01]  /*17c0*/  CS2R R92, SRZ ;  /* 0x00000000005c7805 */ /* 0x000fe2000001ff00 */
[----:B------:R-:W-:Y:S01]  /*17d0*/  LOP3.LUT R138, R3, 0xfffffff0, RZ, 0xc0, !PT ;  /* 0xfffffff0038a7812 */ /* 0x000fe200078ec0ff */
[----:B------:R-:W-:Y:S01]  /*17e0*/  IMAD.MOV.U32 R120, RZ, RZ, RZ ;  /* 0x000000ffff787224 */ /* 0x000fe200078e00ff */
[----:B------:R-:W-:Y:S01]  /*17f0*/  LOP3.LUT R8, R8, 0xffffff80, RZ, 0xc0, !PT ;  /* 0xffffff8008087812 */ /* 0x000fe200078ec0ff */
[----:B------:R-:W-:Y:S01]  /*1800*/  CS2R R90, SRZ ;  /* 0x00000000005a7805 */ /* 0x000fe2000001ff00 */
[----:B------:R-:W-:Y:S01]  /*1810*/  LEA.HI R160, R5, R146, RZ, 0x4 ;  /* 0x0000009205a07211 */ /* 0x000fe200078f20ff */
[C---:B------:R-:W-:Y:S01]  /*1820*/  IMAD.IADD R138, R139.reuse, 0x1, -R138 ;  /* 0x000000018b8a7824 */ /* 0x040fe200078e0a8a */
[----:B------:R-:W-:Y:S01]  /*1830*/  SHF.R.S32.HI R157, RZ, 0x1, R157 ;  /* 0x00000001ff9d7819 */ /* 0x000fe2000001149d */
[----:B------:R-:W-:Y:S01]  /*1840*/  IMAD.IADD R139, R139, 0x1, -R8 ;  /* 0x000000018b8b7824 */ /* 0x000fe200078e0a08 */
[----:B------:R-:W-:Y:S01]  /*1850*/  SHF.R.S32.HI R155, RZ, 0x1, R155 ;  /* 0x00000001ff9b7819 */ /* 0x000fe2000001149b */
[----:B------:R-:W-:Y:S01]  /*1860*/  IMAD.MOV.U32 R122, RZ, RZ, RZ ;  /* 0x000000ffff7a7224 */ /* 0x000fe200078e00ff */
[----:B------:R-:W-:Y:S01]  /*1870*/  SHF.R.S32.HI R153, RZ, 0x1, R153 ;  /* 0x00000001ff997819 */ /* 0x000fe20000011499 */
[C---:B------:R-:W-:Y:S01]  /*1880*/  IMAD.IADD R164, R145.reuse, 0x1, R157 ;  /* 0x0000000191a47824 */ /* 0x040fe200078e029d */
[----:B------:R-:W-:Y:S01]  /*1890*/  SHF.R.S32.HI R5, RZ, 0x1f, R4 ;  /* 0x0000001fff057819 */ /* 0x000fe20000011404 */
[C---:B------:R-:W-:Y:S01]  /*18a0*/  IMAD.IADD R163, R145.reuse, 0x1, R155 ;  /* 0x0000000191a37824 */ /* 0x040fe200078e029b */
[----:B------:R-:W-:Y:S01]  /*18b0*/  SHF.R.S32.HI R6, RZ, 0x1f, R7 ;  /* 0x0000001fff067819 */ /* 0x000fe20000011407 */
[----:B------:R-:W-:Y:S01]  /*18c0*/  IMAD.IADD R162, R145, 0x1, R153 ;  /* 0x0000000191a27824 */ /* 0x000fe200078e0299 */
[----:B------:R-:W-:Y:S01]  /*18d0*/  IADD3 R158, -R146, 0x1f, R9 ;  /* 0x0000001f929e7810 */ /* 0x000fe20007ffe109 */
[----:B------:R-:W-:Y:S01]  /*18e0*/  CS2R R88, SRZ ;  /* 0x0000000000587805 */ /* 0x000fe2000001ff00 */
[----:B------:R-:W-:Y:S01]  /*18f0*/  LEA.HI R5, R5, R4, RZ, 0x4 ;  /* 0x0000000405057211 */ /* 0x000fe200078f20ff */
[----:B------:R-:W-:Y:S01]  /*1900*/  IMAD.MOV.U32 R124, RZ, RZ, RZ ;  /* 0x000000ffff7c7224 */ /* 0x000fe200078e00ff */
[----:B------:R-:W-:Y:S01]  /*1910*/  LEA.HI R6, R6, R7, RZ, 0x4 ;  /* 0x0000000706067211 */ /* 0x000fe200078f20ff */
[----:B------:R-:W-:Y:S01]  /*1920*/  CS2R R86, SRZ ;  /* 0x0000000000567805 */ /* 0x000fe2000001ff00 */
[----:B------:R-:W-:Y:S01]  /*1930*/  LEA.HI R151, R158, 0x1, RZ, 0x1b ;  /* 0x000000019e977811 */ /* 0x000fe200078fd8ff */
[----:B------:R-:W-:Y:S01]  /*1940*/  IMAD.MOV.U32 R126, RZ, RZ, RZ ;  /* 0x000000ffff7e7224 */ /* 0x000fe200078e00ff */
[----:B------:R-:W-:Y:S01]  /*1950*/  IADD3 R161, R146, 0x60, RZ ;  /* 0x0000006092a17810 */ /* 0x000fe20007ffe0ff */
        /* <DEDUP_REMOVED lines=11> */
[----:B------:R-:W-:Y:S01]  /*1a10*/  SHF.R.S32.HI R160, RZ, 0x4, R160 ;  /* 0x00000004ffa07819 */ /* 0x000fe200000114a0 */
[----:B------:R-:W-:Y:S01]  /*1a20*/  IMAD R150, R164, c[0x0][0x180], RZ ;  /* 0x00006000a4967a24 */ /* 0x000fe200078e02ff */
[----:B------:R-:W-:Y:S01]  /*1a30*/  SHF.R.S32.HI R156, RZ, 0x4, R5 ;  /* 0x00000004ff9c7819 */ /* 0x000fe20000011405 */
[----:B------:R-:W-:Y:S01]  /*1a40*/  IMAD R149, R163, c[0x0][0x180], RZ ;  /* 0x00006000a3957a24 */ /* 0x000fe200078e02ff */
[----:B------:R-:W-:Y:S01]  /*1a50*/  SHF.R.S32.HI R154, RZ, 0x4, R6 ;  /* 0x00000004ff9a7819 */ /* 0x000fe20000011406 */
[----:B------:R-:W-:Y:S01]  /*1a60*/  IMAD R148, R162, c[0x0][0x180], RZ ;  /* 0x00006000a2947a24 */ /* 0x000fe200078e02ff */
[----:B------:R-:W-:Y:S01]  /*1a70*/  SHF.R.S32.HI R152, RZ, 0x4, R152 ;  /* 0x00000004ff987819 */ /* 0x000fe20000011498 */
[----:B------:R-:W-:Y:S01]  /*1a80*/  IMAD.IADD R147, R0, 0x1, R139 ;  /* 0x0000000100937824 */ /* 0x000fe200078e028b */
[----:B------:R-:W-:-:S02]  /*1a90*/  LOP3.LUT R151, R151, 0x3, RZ, 0xc0, !PT ;  /* 0x0000000397977812 */ /* 0x000fc400078ec0ff */
.L_x_49:
[----:B------:R-:W-:-:S13]  /*1aa0*/  ISETP.GE.AND P0, PT, R146, 0x20, PT ;  /* 0x000000209200780c */ /* 0x000fda0003f06270 */
[----:B-1----:R-:W-:Y:S05]  /*1ab0*/  @!P0 BRA `(.L_x_24) ;  /* 0x0000056000008947 */ /* 0x002fea0003800000 */
[----:B------:R-:W1:Y:S01]  /*1ac0*/  S2R R7, SR_LANEID ;  /* 0x0000000000077919 */ /* 0x000e620000000000 */
[----:B------:R-:W-:Y:S01]  /*1ad0*/  LOP3.LUT R4, R159, 0x1, RZ, 0xc0, !PT ;  /* 0x000000019f047812 */ /* 0x000fe200078ec0ff */
[----:B------:R-:W-:Y:S01]  /*1ae0*/  IMAD.MOV.U32 R9, RZ, RZ, 0x1800 ;  /* 0x00001800ff097424 */ /* 0x000fe200078e00ff */
[----:B------:R-:W-:Y:S01]  /*1af0*/  WARPSYNC 0xffffffff ;  /* 0xffffffff00007948 */ /* 0x000fe20003800000 */
[--C-:B-1----:R-:W-:Y:S02]  /*1b00*/  SHF.R.U32.HI R5, RZ, 0x3, R7.reuse ;  /* 0x00000003ff057819 */ /* 0x102fe40000011607 */
[----:B------:R-:W-:Y:S02]  /*1b10*/  LOP3.LUT R6, R7, 0x7, RZ, 0xc0, !PT ;  /* 0x0000000707067812 */ /* 0x000fe400078ec0ff */
[----:B------:R-:W-:Y:S01]  /*1b20*/  SHF.R.U32.HI R7, RZ, 0x4, R7 ;  /* 0x00000004ff077819 */ /* 0x000fe20000011607 */
[----:B------:R-:W-:Y:S02]  /*1b30*/  IMAD.SHL.U32 R11, R5, 0x8, RZ ;  /* 0x00000008050b7824 */ /* 0x000fe400078e00ff */
[----:B------:R-:W-:-:S02]  /*1b40*/  IMAD R5, R4, R9, 0x80 ;  /* 0x0000008004057424 */ /* 0x000fc400078e0209 */
[----:B------:R-:W-:Y:S01]  /*1b50*/  IMAD.SHL.U32 R7, R7, 0x8, RZ ;  /* 0x0000000807077824 */ /* 0x000fe200078e00ff */
[----:B------:R-:W-:Y:S01]  /*1b60*/  LOP3.LUT R6, R11, 0x8, R6, 0xe2, !PT ;  /* 0x000000080b067812 */ /* 0x000fe200078ee206 */
[----:B------:R-:W-:Y:S02]  /*1b70*/  IMAD R5, R144, 0x7e0, R5 ;  /* 0x000007e090057824 */ /* 0x000fe400078e0205 */
[----:B------:R-:W-:Y:S02]  /*1b80*/  IMAD R4, R4, 0x1100, RZ ;  /* 0x0000110004047824 */ /* 0x000fe400078e02ff */
[C-C-:B------:R-:W-:Y:S01]  /*1b90*/  IMAD R8, R6.reuse, 0x18, R7.reuse ;  /* 0x0000001806087824 */ /* 0x140fe200078e0207 */
[----:B------:R-:W-:Y:S01]  /*1ba0*/  IADD3 R9, R5, 0x300, RZ ;  /* 0x0000030005097810 */ /* 0x000fe20007ffe0ff */
[----:B------:R-:W-:Y:S01]  /*1bb0*/  IMAD R28, R6, 0x88, R7 ;  /* 0x00000088061c7824 */ /* 0x000fe200078e0207 */
[----:B------:R-:W-:Y:S01]  /*1bc0*/  IADD3 R7, R4, 0x30a0, RZ ;  /* 0x000030a004077810 */ /* 0x000fe20007ffe0ff */
[----:B------:R-:W-:Y:S01]  /*1bd0*/  IMAD.U32 R6, R8, 0x2, R5 ;  /* 0x0000000208067824 */ /* 0x000fe200078e0005 */
        /* <DEDUP_REMOVED lines=13> */
[C---:B------:R-:W-:Y:S01]  /*1cb0*/  IMAD.U32 R64, R28.reuse, 0x2, R21 ;  /* 0x000000021c407824 */ /* 0x040fe200078e0015 */
[----:B------:R-:W-:Y:S01]  /*1cc0*/  LDSM.16.MT88.4 R8, [R44] ;  /* 0x000000002c08783b */ /* 0x000fe20000004200 */
[----:B------:R-:W-:-:S02]  /*1cd0*/  IMAD.U32 R68, R28, 0x2, R25 ;  /* 0x000000021c447824 */ /* 0x000fc400078e0019 */
[----:B------:R-:W-:Y:S01]  /*1ce0*/  IMAD.U32 R165, R28, 0x2, R165 ;  /* 0x000000021ca57824 */ /* 0x000fe200078e00a5 */
[----:B------:R-:W-:Y:S04]  /*1cf0*/  LDSM.16.MT88.4 R12, [R48] ;  /* 0x00000000300c783b */ /* 0x000fe80000004200 */
[----:B------:R-:W-:Y:S04]  /*1d00*/  LDSM.16.MT88.4 R16, [R52] ;  /* 0x000000003410783b */ /* 0x000fe80000004200 */
[----:B------:R-:W-:Y:S04]  /*1d10*/  LDSM.16.MT88.4 R20, [R56] ;  /* 0x000000003814783b */ /* 0x000fe80000004200 */
[----:B------:R-:W-:Y:S04]  /*1d20*/  LDSM.16.MT88.4 R24, [R60] ;  /* 0x000000003c18783b */ /* 0x000fe80000004200 */
[----:B------:R-:W-:Y:S04]  /*1d30*/  LDSM.16.MT88.4 R28, [R64] ;  /* 0x00000000401c783b */ /* 0x000fe80000004200 */
[----:B------:R-:W-:Y:S04]  /*1d40*/  LDSM.16.MT88.4 R32, [R68] ;  /* 0x000000004420783b */ /* 0x000fe80000004200 */
[----:B------:R-:W1:Y:S04]  /*1d50*/  LDSM.16.M88.4 R4, [R6] ;  /* 0x000000000604783b */ /* 0x000e680000000200 */
[----:B------:R-:W2:Y:S04]  /*1d60*/  LDSM.16.MT88.4 R36, [R165] ;  /* 0x00000000a524783b */ /* 0x000ea80000004200 */
[----:B------:R-:W-:Y:S04]  /*1d70*/  LDSM.16.M88.4 R40, [R40] ;  /* 0x000000002828783b */ /* 0x000fe80000000200 */
[----:B------:R-:W3:Y:S04]  /*1d80*/  LDSM.16.MT88.4 R44, [R44] ;  /* 0x000000002c2c783b */ /* 0x000ee80000004200 */
[----:B------:R-:W4:Y:S04]  /*1d90*/  LDSM.16.MT88.4 R48, [R48] ;  /* 0x000000003030783b */ /* 0x000f280000004200 */
[----:B------:R-:W5:Y:S04]  /*1da0*/  LDSM.16.MT88.4 R52, [R52] ;  /* 0x000000003434783b */ /* 0x000f680000004200 */
[----:B------:R-:W2:Y:S04]  /*1db0*/  LDSM.16.MT88.4 R56, [R56] ;  /* 0x000000003838783b */ /* 0x000ea80000004200 */
[----:B------:R-:W2:Y:S04]  /*1dc0*/  LDSM.16.MT88.4 R60, [R60] ;  /* 0x000000003c3c783b */ /* 0x000ea80000004200 */
[----:B------:R-:W2:Y:S04]  /*1dd0*/  LDSM.16.MT88.4 R64, [R64] ;  /* 0x000000004040783b */ /* 0x000ea80000004200 */
[----:B------:R-:W2:Y:S04]  /*1de0*/  LDSM.16.MT88.4 R68, [R68] ;  /* 0x000000004444783b */ /* 0x000ea80000004200 */
[----:B------:R-:W2:Y:S01]  /*1df0*/  LDSM.16.MT88.4 R72, [R165] ;  /* 0x00000000a548783b */ /* 0x000ea20000004200 */
[C---:B-1----:R-:W-:Y:S08]  /*1e00*/  HMMA.16816.F16 R2, R4.reuse, R8, R2 ;  /* 0x000000080402723c */ /* 0x042ff00000000802 */
[C---:B------:R-:W-:Y:S08]  /*1e10*/  HMMA.16816.F16 R136, R4.reuse, R10, R136 ;  /* 0x0000000a0488723c */ /* 0x040ff00000000888 */
        /* <DEDUP_REMOVED lines=12> */
[C---:B--2---:R-:W-:Y:S08]  /*1ee0*/  HMMA.16816.F16 R88, R4.reuse, R36, R88 ;  /* 0x000000240458723c */ /* 0x044ff00000000858 */
[----:B------:R-:W-:Y:S08]  /*1ef0*/  HMMA.16816.F16 R122, R4, R38, R122 ;  /* 0x00000026047a723c */ /* 0x000ff0000000087a */
[C---:B---3--:R-:W-:Y:S08]  /*1f00*/  HMMA.16816.F16 R90, R40.reuse, R44, R90 ;  /* 0x0000002c285a723c */ /* 0x048ff0000000085a */
[C---:B------:R-:W-:Y:S08]  /*1f10*/  HMMA.16816.F16 R120, R40.reuse, R46, R120 ;  /* 0x0000002e2878723c */ /* 0x040ff00000000878 */
[C---:B----4-:R-:W-:Y:S08]  /*1f20*/  HMMA.16816.F16 R92, R40.reuse, R48, R92 ;  /* 0x00000030285c723c */ /* 0x050ff0000000085c */
[C---:B------:R-:W-:Y:S08]  /*1f30*/  HMMA.16816.F16 R118, R40.reuse, R50, R118 ;  /* 0x000000322876723c */ /* 0x040ff00000000876 */
[C---:B-----5:R-:W-:Y:S08]  /*1f40*/  HMMA.16816.F16 R94, R40.reuse, R52, R94 ;  /* 0x00000034285e723c */ /* 0x060ff0000000085e */
        /* <DEDUP_REMOVED lines=10> */
[----:B------:R-:W-:Y:S01]  /*1ff0*/  HMMA.16816.F16 R106, R40, R74, R106 ;  /* 0x0000004a286a723c */ /* 0x000fe2000000086a */
[----:B------:R-:W-:Y:S10]  /*2000*/  @!UPT UIADD3 URZ, URZ, URZ, URZ ;  /* 0x0000003f3f3ff290 */ /* 0x000ff4000fffe03f */
[----:B------:R-:W-:Y:S11]  /*2010*/  BRA `(.L_x_25) ;  /* 0x0000157000007947 */ /* 0x000ff60003800000 */
.L_x_24:
[----:B------:R-:W-:-:S04]  /*2020*/  IADD3 R5, R159, 0x1, RZ ;  /* 0x000000019f057810 */ /* 0x000fc80007ffe0ff */
[----:B------:R-:W-:-:S13]  /*2030*/  ISETP.GE.AND P0, PT, R5, R152, PT ;  /* 0x000000980500720c */ /* 0x000fda0003f06270 */
[----:B------:R-:W-:Y:S05]  /*2040*/  @!P0 BRA `(.L_x_26) ;  /* 0x0000002000008947 */ /* 0x000fea0003800000 */
[----:B------:R-:W-:-:S04]  /*2050*/  DEPBAR.LE SB0, 0x0 ;  /* 0x000080000000791a */ /* 0x000fc80000000000 */
[----:B------:R-:W-:Y:S05]  /*2060*/  BRA `(.L_x_25) ;  /* 0x0000152000007947 */ /* 0x000fea0003800000 */
.L_x_26:
[----:B------:R-:W-:Y:S01]  /*2070*/  ISETP.GT.AND P0, PT, R146, 0xff, PT ;  /* 0x000000ff9200780c */ /* 0x000fe20003f04270 */
[----:B------:R-:W-:-:S12]  /*2080*/  BSSY B0, `(.L_x_27) ;  /* 0x000014e000007945 */ /* 0x000fd80003800000 */
[----:B------:R-:W-:Y:S05]  /*2090*/  @P0 BRA `(.L_x_28) ;  /* 0x000014c000000947 */ /* 0x000fea0003800000 */
[----:B------:R-:W-:Y:S01]  /*20a0*/  ISETP.NE.AND P0, PT, R151, RZ, PT ;  /* 0x000000ff9700720c */ /* 0x000fe20003f05270 */
[----:B------:R-:W-:Y:S01]  /*20b0*/  IMAD.MOV.U32 R7, RZ, RZ, 0x1800 ;  /* 0x00001800ff077424 */ /* 0x000fe200078e00ff */
[----:B------:R-:W-:Y:S01]  /*20c0*/  LOP3.LUT R4, R5, 0x1, RZ, 0xc0, !PT ;  /* 0x0000000105047812 */ /* 0x000fe200078ec0ff */
[----:B------:R-:W-:Y:S01]  /*20d0*/  BSSY B1, `(.L_x_29) ;  /* 0x000003d000017945 */ /* 0x000fe20003800000 */
[----:B------:R-:W-:-:S03]  /*20e0*/  IMAD.MOV.U32 R9, RZ, RZ, R146 ;  /* 0x000000ffff097224 */ /* 0x000fc600078e0092 */
[----:B------:R-:W-:-:S06]  /*20f0*/  IMAD R4, R4, R7, 0x80 ;  /* 0x0000008004047424 */ /* 0x000fcc00078e0207 */
[----:B------:R-:W-:Y:S05]  /*2100*/  @!P0 BRA `(.L_x_30) ;  /* 0x0000039000008947 */ /* 0x000fea0003800000 */
[----:B------:R-:W-:Y:S01]  /*2110*/  IMAD R9, R5, 0x10, R142 ;  /* 0x0000001005097824 */ /* 0x000fe200078e028e */
[----:B------:R-:W-:Y:S01]  /*2120*/  BSSY B2, `(.L_x_31) ;  /* 0x0000010000027945 */ /* 0x000fe20003800000 */
[----:B------:R-:W-:-:S03]  /*2130*/  ISETP.NE.AND P1, PT, R151, 0x1, PT ;  /* 0x000000019700780c */ /* 0x000fc60003f25270 */
[----:B------:R-:W-:-:S04]  /*2140*/  ISETP.GE.AND P0, PT, R9, c[0x0][0x180], PT ;  /* 0x0000600009007a0c */ /* 0x000fc80003f06270 */
[----:B------:R-:W-:-:S13]  /*2150*/  ISETP.GE.OR P0, PT, R164, c[0x0][0x178], P0 ;  /* 0x00005e00a4007a0c */ /* 0x000fda0000706670 */
[----:B------:R-:W-:Y:S05]  /*2160*/  @P0 BRA `(.L_x_32) ;  /* 0x000000b000000947 */ /* 0x000fea0003800000 */
[----:B------:R-:W-:Y:S02]  /*2170*/  SHF.R.S32.HI R7, RZ, 0x1f, R9 ;  /* 0x0000001fff077819 */ /* 0x000fe40000011409 */
[----:B------:R-:W-:Y:S01]  /*2180*/  IADD3 R8, P0, R150, R9, RZ ;  /* 0x0000000996087210 */ /* 0x000fe20007f1e0ff */
[----:B------:R-:W-:-:S03]  /*2190*/  IMAD R9, R157, 0x18, R142 ;  /* 0x000000189d097824 */ /* 0x000fc600078e028e */
[----:B------:R-:W-:Y:S01]  /*21a0*/  LEA.HI.X.SX32 R7, R150, R7, 0x1, P0 ;  /* 0x0000000796077211 */ /* 0x000fe200000f0eff */
[----:B------:R-:W-:Y:S01]  /*21b0*/  IMAD R9, R9, 0x2, R4 ;  /* 0x0000000209097824 */ /* 0x000fe200078e0204 */
[----:B------:R-:W-:-:S04]  /*21c0*/  LEA R6, P0, R8, c[0x0][0x160], 0x1 ;  /* 0x0000580008067a11 */ /* 0x000fc800078008ff */
[----:B------:R-:W-:-:S05]  /*21d0*/  LEA.HI.X R7, R8, c[0x0][0x164], R7, 0x1, P0 ;  /* 0x0000590008077a11 */ /* 0x000fca00000f0c07 */
[----:B------:R-:W-:Y:S01]  /*21e0*/  @!PT LDS RZ, [RZ] ;  /* 0x00000000fffff984 */ /* 0x000fe20000000800 */
[----:B------:R-:W-:Y:S01]  /*21f0*/  @!PT LDS RZ, [RZ] ;  /* 0x00000000fffff984 */ /* 0x000fe20000000800 */
[----:B------:R-:W-:Y:S01]  /*2200*/  @!PT LDS RZ, [RZ] ;  /* 0x00000000fffff984 */ /* 0x000fe20000000800 */
[----:B------:R1:W-:Y:S04]  /*2210*/  LDGSTS.E.128 [R9], [R6.64] ;  /* 0x0000000006097fae */ /* 0x0003e8000b921c44 */
.L_x_32:
[----:B------:R-:W-:Y:S05]  /*2220*/  BSYNC B2 ;  /* 0x0000000000027941 */ /* 0x000fea0003800000 */
.L_x_31:
[----:B-1----:R-:W-:Y:S01]  /*2230*/  IADD3 R9, R146, 0x20, RZ ;  /* 0x0000002092097810 */ /* 0x002fe20007ffe0ff */
[----:B------:R-:W-:Y:S05]  /*2240*/  @!P1 BRA `(.L_x_30) ;  /* 0x0000025000009947 */ /* 0x000fea0003800000 */
[----:B------:R-:W-:Y:S01]  /*2250*/  IMAD R8, R5, 0x10, R140 ;  /* 0x0000001005087824 */ /* 0x000fe200078e028c */
[----:B------:R-:W-:Y:S01]  /*2260*/  BSSY B2, `(.L_x_33) ;  /* 0x0000010000027945 */ /* 0x000fe20003800000 */
[----:B------:R-:W-:-:S03]  /*2270*/  ISETP.NE.AND P1, PT, R151, 0x2, PT ;  /* 0x000000029700780c */ /* 0x000fc60003f25270 */
[----:B------:R-:W-:-:S04]  /*2280*/  ISETP.GE.AND P0, PT, R8, c[0x0][0x180], PT ;  /* 0x0000600008007a0c */ /* 0x000fc80003f06270 */
[----:B------:R-:W-:-:S13]  /*2290*/  ISETP.GE.OR P0, PT, R163, c[0x0][0x178], P0 ;  /* 0x00005e00a3007a0c */ /* 0x000fda0000706670 */
[----:B------:R-:W-:Y:S05]  /*22a0*/  @P0 BRA `(.L_x_34) ;  /* 0x000000b000000947 */ /* 0x000fea0003800000 */
[----:B------:R-:W-:Y:S01]  /*22b0*/  SHF.R.S32.HI R6, RZ, 0x1f, R8 ;  /* 0x0000001fff067819 */ /* 0x000fe20000011408 */
[----:B------:R-:W-:Y:S01]  /*22c0*/  IMAD R9, R155, 0x18, R140 ;  /* 0x000000189b097824 */ /* 0x000fe200078e028c */
[----:B------:R-:W-:-:S03]  /*22d0*/  IADD3 R7, P0, R149, R8, RZ ;  /* 0x0000000895077210 */ /* 0x000fc60007f1e0ff */
[----:B------:R-:W-:Y:S01]  /*22e0*/  IMAD R9, R9, 0x2, R4 ;  /* 0x0000000209097824 */ /* 0x000fe200078e0204 */
[----:B------:R-:W-:Y:S02]  /*22f0*/  LEA.HI.X.SX32 R8, R149, R6, 0x1, P0 ;  /* 0x0000000695087211 */ /* 0x000fe400000f0eff */
[----:B------:R-:W-:-:S04]  /*2300*/  LEA R6, P0, R7, c[0x0][0x160], 0x1 ;  /* 0x0000580007067a11 */ /* 0x000fc800078008ff */
[----:B------:R-:W-:-:S05]  /*2310*/  LEA.HI.X R7, R7, c[0x0][0x164], R8, 0x1, P0 ;  /* 0x0000590007077a11 */ /* 0x000fca00000f0c08 */
[----:B------:R-:W-:Y:S01]  /*2320*/  @!PT LDS RZ, [RZ] ;  /* 0x00000000fffff984 */ /* 0x000fe20000000800 */
[----:B------:R-:W-:Y:S01]  /*2330*/  @!PT LDS RZ, [RZ] ;  /* 0x00000000fffff984 */ /* 0x000fe20000000800 */
[----:B------:R-:W-:Y:S01]  /*2340*/  @!PT LDS RZ, [RZ] ;  /* 0x00000000fffff984 */ /* 0x000fe20000000800 */
[----:B------:R1:W-:Y:S04]  /*2350*/  LDGSTS.E.128 [R9], [R6.64] ;  /* 0x0000000006097fae */ /* 0x0003e8000b921c44 */
.L_x_34:
[----:B------:R-:W-:Y:S05]  /*2360*/  BSYNC B2 ;  /* 0x0000000000027941 */ /* 0x000fea0003800000 */
.L_x_33:
[----:B-1----:R-:W-:Y:S01]  /*2370*/  IADD3 R9, R146, 0x40, RZ ;  /* 0x0000004092097810 */ /* 0x002fe20007ffe0ff */
[----:B------:R-:W-:Y:S05]  /*2380*/  @!P1 BRA `(.L_x_30) ;  /* 0x0000011000009947 */ /* 0x000fea0003800000 */
[----:B------:R-:W-:Y:S02]  /*2390*/  IMAD R11, R5, 0x10, R138 ;  /* 0x00000010050b7824 */ /* 0x000fe400078e028a */
[----:B------:R-:W-:-:S03]  /*23a0*/  IMAD.MOV.U32 R9, RZ, RZ, R161 ;  /* 0x000000ffff097224 */ /* 0x000fc600078e00a1 */
[----:B------:R-:W-:-:S04]  /*23b0*/  ISETP.GE.AND P0, PT, R11, c[0x0][0x180], PT ;  /* 0x000060000b007a0c */ /* 0x000fc80003f06270 */
[----:B------:R-:W-:-:S13]  /*23c0*/  ISETP.GE.OR P0, PT, R162, c[0x0][0x178], P0 ;  /* 0x00005e00a2007a0c */ /* 0x000fda0000706670 */
[----:B------:R-:W-:Y:S05]  /*23d0*/  @P0 BRA `(.L_x_30) ;  /* 0x000000c000000947 */ /* 0x000fea0003800000 */
[----:B------:R-:W-:Y:S01]  /*23e0*/  SHF.R.S32.HI R7, RZ, 0x1f, R11 ;  /* 0x0000001fff077819 */ /* 0x000fe2000001140b */
[----:B------:R-:W-:Y:S01]  /*23f0*/  IMAD R9, R153, 0x18, R138 ;  /* 0x0000001899097824 */ /* 0x000fe200078e028a */
[----:B------:R-:W-:-:S03]  /*2400*/  IADD3 R8, P0, R148, R11, RZ ;  /* 0x0000000b94087210 */ /* 0x000fc60007f1e0ff */
[----:B------:R-:W-:Y:S01]  /*2410*/  IMAD R11, R9, 0x2, R4 ;  /* 0x00000002090b7824 */ /* 0x000fe200078e0204 */
[----:B------:R-:W-:Y:S01]  /*2420*/  LEA.HI.X.SX32 R7, R148, R7, 0x1, P0 ;  /* 0x0000000794077211 */ /* 0x000fe200000f0eff */
[----:B------:R-:W-:Y:S01]  /*2430*/  IMAD.MOV.U32 R9, RZ, RZ, R161 ;  /* 0x000000ffff097224 */ /* 0x000fe200078e00a1 */
[----:B------:R-:W-:-:S04]  /*2440*/  LEA R6, P0, R8, c[0x0][0x160], 0x1 ;  /* 0x0000580008067a11 */ /* 0x000fc800078008ff */
[----:B------:R-:W-:-:S05]  /*2450*/  LEA.HI.X R7, R8, c[0x0][0x164], R7, 0x1, P0 ;  /* 0x0000590008077a11 */ /* 0x000fca00000f0c07 */
[----:B------:R-:W-:Y:S01]  /*2460*/  @!PT LDS RZ, [RZ] ;  /* 0x00000000fffff984 */ /* 0x000fe20000000800 */
[----:B------:R-:W-:Y:S01]  /*2470*/  @!PT LDS RZ, [RZ] ;  /* 0x00000000fffff984 */ /* 0x000fe20000000800 */
[----:B------:R-:W-:Y:S01]  /*2480*/  @!PT LDS RZ, [RZ] ;  /* 0x00000000fffff984 */ /* 0x000fe20000000800 */
[----:B------:R1:W-:Y:S04]  /*2490*/  LDGSTS.E.128 [R11], [R6.64] ;  /* 0x00000000060b7fae */ /* 0x0003e8000b921c44 */
.L_x_30:
[----:B------:R-:W-:Y:S05]  /*24a0*/  BSYNC B1 ;  /* 0x0000000000017941 */ /* 0x000fea0003800000 */
.L_x_29:
[----:B------:R-:W-:Y:S01]  /*24b0*/  ISETP.GE.U32.AND P0, PT, R158, 0x60, PT ;  /* 0x000000609e00780c */ /* 0x000fe20003f06070 */
[----:B------:R-:W-:-:S12]  /*24c0*/  BSSY B1, `(.L_x_35) ;  /* 0x0000060000017945 */ /* 0x000fd80003800000 */
[----:B------:R-:W-:Y:S05]  /*24d0*/  @!P0 BRA `(.L_x_36) ;  /* 0x000005e000008947 */ /* 0x000fea0003800000 */
[----:B------:R-:W-:-:S05]  /*24e0*/  IMAD.SHL.U32 R8, R9, 0x8, RZ ;  /* 0x0000000809087824 */ /* 0x000fca00078e00ff */
.L_x_39:
[C---:B-1----:R-:W-:Y:S01]  /*24f0*/  IADD3 R6, R8.reuse, 0x100, RZ ;  /* 0x0000010008067810 */ /* 0x042fe20007ffe0ff */
[----:B------:R-:W-:Y:S01]  /*2500*/  BSSY B2, `(.L_x_37) ;  /* 0x0000058000027945 */ /* 0x000fe20003800000 */
[----:B------:R-:W-:Y:S02]  /*2510*/  IADD3 R12, R8, 0x200, RZ ;  /* 0x00000200080c7810 */ /* 0x000fe40007ffe0ff */
[----:B------:R-:W-:Y:S02]  /*2520*/  SHF.R.S32.HI R7, RZ, 0x1f, R6 ;  /* 0x0000001fff077819 */ /* 0x000fe40000011406 */
[----:B------:R-:W-:Y:S02]  /*2530*/  SHF.R.S32.HI R11, RZ, 0x1f, R12 ;  /* 0x0000001fff0b7819 */ /* 0x000fe4000001140c */
[----:B------:R-:W-:Y:S02]  /*2540*/  LEA.HI R10, R7, R6, RZ, 0x4 ;  /* 0x00000006070a7211 */ /* 0x000fe400078f20ff */
[----:B------:R-:W-:-:S02]  /*2550*/  SHF.R.S32.HI R7, RZ, 0x1f, R8 ;  /* 0x0000001fff077819 */ /* 0x000fc40000011408 */
[----:B------:R-:W-:Y:S02]  /*2560*/  LEA.HI R13, R11, R12, RZ, 0x4 ;  /* 0x0000000c0b0d7211 */ /* 0x000fe400078f20ff */
[----:B------:R-:W-:Y:S02]  /*2570*/  LEA.HI R7, R7, R8, RZ, 0x4 ;  /* 0x0000000807077211 */ /* 0x000fe400078f20ff */
[----:B------:R-:W-:Y:S02]  /*2580*/  LOP3.LUT R11, R10, 0xfffffff0, RZ, 0xc0, !PT ;  /* 0xfffffff00a0b7812 */ /* 0x000fe400078ec0ff */
[----:B------:R-:W-:Y:S02]  /*2590*/  LOP3.LUT R13, R13, 0xfffffff0, RZ, 0xc0, !PT ;  /* 0xfffffff00d0d7812 */ /* 0x000fe400078ec0ff */
[----:B------:R-:W-:Y:S01]  /*25a0*/  LOP3.LUT R7, R7, 0xfffffff0, RZ, 0xc0, !PT ;  /* 0xfffffff007077812 */ /* 0x000fe200078ec0ff */
[----:B------:R-:W-:Y:S01]  /*25b0*/  IMAD.IADD R17, R6, 0x1, -R11 ;  /* 0x0000000106117824 */ /* 0x000fe200078e0a0b */
[C---:B------:R-:W-:Y:S01]  /*25c0*/  IADD3 R10, R9.reuse, 0x20, RZ ;  /* 0x00000020090a7810 */ /* 0x040fe20007ffe0ff */
[----:B------:R-:W-:Y:S01]  /*25d0*/  IMAD.IADD R19, R12, 0x1, -R13 ;  /* 0x000000010c137824 */ /* 0x000fe200078e0a0d */
[C---:B------:R-:W-:Y:S01]  /*25e0*/  LEA.HI R6, R9.reuse, R9, RZ, 0x1 ;  /* 0x0000000909067211 */ /* 0x040fe200078f08ff */
[----:B------:R-:W-:Y:S01]  /*25f0*/  IMAD.IADD R13, R8, 0x1, -R7 ;  /* 0x00000001080d7824 */ /* 0x000fe200078e0a07 */
[----:B------:R-:W-:Y:S01]  /*2600*/  IADD3 R11, R9, 0x40, RZ ;  /* 0x00000040090b7810 */ /* 0x000fe20007ffe0ff */
[C---:B------:R-:W-:Y:S01]  /*2610*/  IMAD R21, R5.reuse, 0x10, R17 ;  /* 0x0000001005157824 */ /* 0x040fe200078e0211 */
[----:B------:R-:W-:Y:S01]  /*2620*/  LEA.HI R10, R10, R10, RZ, 0x1 ;  /* 0x0000000a0a0a7211 */ /* 0x000fe200078f08ff */
[C---:B------:R-:W-:Y:S01]  /*2630*/  IMAD R15, R5.reuse, 0x10, R13 ;  /* 0x00000010050f7824 */ /* 0x040fe200078e020d */
[----:B------:R-:W-:Y:S01]  /*2640*/  SHF.R.S32.HI R14, RZ, 0x1, R6 ;  /* 0x00000001ff0e7819 */ /* 0x000fe20000011406 */
[----:B------:R-:W-:Y:S01]  /*2650*/  IMAD R23, R5, 0x10, R19 ;  /* 0x0000001005177824 */ /* 0x000fe200078e0213 */
[----:B------:R-:W-:-:S02]  /*2660*/  LEA.HI R11, R11, R11, RZ, 0x1 ;  /* 0x0000000b0b0b7211 */ /* 0x000fc400078f08ff */
[----:B------:R-:W-:Y:S01]  /*2670*/  SHF.R.S32.HI R10, RZ, 0x1, R10 ;  /* 0x00000001ff0a7819 */ /* 0x000fe2000001140a */
[----:B------:R-:W-:Y:S01]  /*2680*/  IMAD.IADD R6, R145, 0x1, R14 ;  /* 0x0000000191067824 */ /* 0x000fe200078e020e */
[----:B------:R-:W-:Y:S02]  /*2690*/  SHF.R.S32.HI R18, RZ, 0x1, R11 ;  /* 0x00000001ff127819 */ /* 0x000fe4000001140b */
[----:B------:R-:W-:Y:S01]  /*26a0*/  ISETP.GE.AND P1, PT, R15, c[0x0][0x180], PT ;  /* 0x000060000f007a0c */ /* 0x000fe20003f26270 */
[----:B------:R-:W-:Y:S01]  /*26b0*/  IMAD.IADD R16, R145, 0x1, R10 ;  /* 0x0000000191107824 */ /* 0x000fe200078e020a */
[----:B------:R-:W-:Y:S01]  /*26c0*/  ISETP.GE.AND P0, PT, R21, c[0x0][0x180], PT ;  /* 0x0000600015007a0c */ /* 0x000fe20003f06270 */
[----:B------:R-:W-:Y:S01]  /*26d0*/  IMAD.IADD R20, R145, 0x1, R18 ;  /* 0x0000000191147824 */ /* 0x000fe200078e0212 */
[----:B------:R-:W-:Y:S02]  /*26e0*/  IADD3 R12, R8, 0x300, RZ ;  /* 0x00000300080c7810 */ /* 0x000fe40007ffe0ff */
[----:B------:R-:W-:-:S02]  /*26f0*/  ISETP.GE.OR P1, PT, R6, c[0x0][0x178], P1 ;  /* 0x00005e0006007a0c */ /* 0x000fc40000f26670 */
[----:B------:R-:W-:Y:S02]  /*2700*/  ISETP.GE.AND P2, PT, R23, c[0x0][0x180], PT ;  /* 0x0000600017007a0c */ /* 0x000fe40003f46270 */
[----:B------:R-:W-:Y:S02]  /*2710*/  ISETP.GE.OR P0, PT, R16, c[0x0][0x178], P0 ;  /* 0x00005e0010007a0c */ /* 0x000fe40000706670 */
[----:B------:R-:W-:Y:S02]  /*2720*/  SHF.R.S32.HI R7, RZ, 0x1f, R12 ;  /* 0x0000001fff077819 */ /* 0x000fe4000001140c */
[----:B------:R-:W-:Y:S02]  /*2730*/  ISETP.GE.OR P2, PT, R20, c[0x0][0x178], P2 ;  /* 0x00005e0014007a0c */ /* 0x000fe40001746670 */
[----:B------:R-:W-:-:S03]  /*2740*/  LEA.HI R7, R7, R12, RZ, 0x4 ;  /* 0x0000000c07077211 */ /* 0x000fc600078f20ff */
[----:B------:R-:W-:Y:S01]  /*2750*/  @!P1 IMAD R6, R6, c[0x0][0x180], RZ ;  /* 0x0000600006069a24 */ /* 0x000fe200078e02ff */
[----:B------:R-:W-:Y:S01]  /*2760*/  LOP3.LUT R7, R7, 0xfffffff0, RZ, 0xc0, !PT ;  /* 0xfffffff007077812 */ /* 0x000fe200078ec0ff */
[----:B------:R-:W-:Y:S02]  /*2770*/  @!P1 IMAD R11, R14, 0x18, R13 ;  /* 0x000000180e0b9824 */ /* 0x000fe400078e020d */
[----:B------:R-:W-:Y:S01]  /*2780*/  @!P0 IMAD R17, R10, 0x18, R17 ;  /* 0x000000180a118824 */ /* 0x000fe200078e0211 */
[----:B------:R-:W-:Y:S01]  /*2790*/  @!P1 IADD3 R14, P3, R15, R6, RZ ;  /* 0x000000060f0e9210 */ /* 0x000fe20007f7e0ff */
[----:B------:R-:W-:Y:S01]  /*27a0*/  @!P0 IMAD R10, R16, c[0x0][0x180], RZ ;  /* 0x00006000100a8a24 */ /* 0x000fe200078e02ff */
[----:B------:R-:W-:Y:S01]  /*27b0*/  @!P0 SHF.R.S32.HI R13, RZ, 0x1f, R21 ;  /* 0x0000001fff0d8819 */ /* 0x000fe20000011415 */
[----:B------:R-:W-:Y:S01]  /*27c0*/  IMAD.IADD R22, R12, 0x1, -R7 ;  /* 0x000000010c167824 */ /* 0x000fe200078e0a07 */
[----:B------:R-:W-:Y:S01]  /*27d0*/  @!P1 SHF.R.S32.HI R7, RZ, 0x1f, R15 ;  /* 0x0000001fff079819 */ /* 0x000fe2000001140f */
[----:B------:R-:W-:Y:S01]  /*27e0*/  @!P2 IMAD R12, R20, c[0x0][0x180], RZ ;  /* 0x00006000140caa24 */ /* 0x000fe200078e02ff */
[----:B------:R-:W-:Y:S01]  /*27f0*/  @!P2 SHF.R.S32.HI R15, RZ, 0x1f, R23 ;  /* 0x0000001fff0fa819 */ /* 0x000fe20000011417 */
[----:B------:R-:W-:Y:S01]  /*2800*/  @!P2 IMAD R19, R18, 0x18, R19 ;  /* 0x000000181213a824 */ /* 0x000fe200078e0213 */
[----:B------:R-:W-:Y:S01]  /*2810*/  @!P0 IADD3 R18, P4, R21, R10, RZ ;  /* 0x0000000a15128210 */ /* 0x000fe20007f9e0ff */
[--C-:B------:R-:W-:Y:S01]  /*2820*/  @!P0 IMAD R17, R17, 0x2, R4.reuse ;  /* 0x0000000211118824 */ /* 0x100fe200078e0204 */
[----:B------:R-:W-:Y:S01]  /*2830*/  @!P1 LEA.HI.X.SX32 R7, R6, R7, 0x1, P3 ;  /* 0x0000000706079211 */ /* 0x000fe200018f0eff */
[----:B------:R-:W-:Y:S01]  /*2840*/  @!P2 IMAD R19, R19, 0x2, R4 ;  /* 0x000000021313a824 */ /* 0x000fe200078e0204 */
[----:B------:R-:W-:-:S02]  /*2850*/  @!P1 LEA R6, P3, R14, c[0x0][0x160], 0x1 ;  /* 0x000058000e069a11 */ /* 0x000fc400078608ff */
[----:B------:R-:W-:Y:S02]  /*2860*/  @!P2 IADD3 R16, P5, R23, R12, RZ ;  /* 0x0000000c1710a210 */ /* 0x000fe40007fbe0ff */
[----:B------:R-:W-:Y:S02]  /*2870*/  @!P0 LEA.HI.X.SX32 R23, R10, R13, 0x1, P4 ;  /* 0x0000000d0a178211 */ /* 0x000fe400020f0eff */
[----:B------:R-:W-:Y:S02]  /*2880*/  IADD3 R13, R9, 0x60, RZ ;  /* 0x00000060090d7810 */ /* 0x000fe40007ffe0ff */
[----:B------:R-:W-:Y:S02]  /*2890*/  @!P1 LEA.HI.X R7, R14, c[0x0][0x164], R7, 0x1, P3 ;  /* 0x000059000e079a11 */ /* 0x000fe400018f0c07 */
[----:B------:R-:W-:Y:S01]  /*28a0*/  @!P2 LEA.HI.X.SX32 R21, R12, R15, 0x1, P5 ;  /* 0x0000000f0c15a211 */ /* 0x000fe200028f0eff */
[----:B------:R-:W-:Y:S01]  /*28b0*/  @!P1 IMAD R15, R11, 0x2, R4 ;  /* 0x000000020b0f9824 */ /* 0x000fe200078e0204 */
[----:B------:R-:W-:-:S02]  /*28c0*/  @!P0 LEA R10, P3, R18, c[0x0][0x160], 0x1 ;  /* 0x00005800120a8a11 */ /* 0x000fc400078608ff */
[----:B------:R-:W-:Y:S02]  /*28d0*/  @!P2 LEA R12, P4, R16, c[0x0][0x160], 0x1 ;  /* 0x00005800100caa11 */ /* 0x000fe400078808ff */
[----:B------:R-:W-:Y:S01]  /*28e0*/  LEA.HI R14, R13, R13, RZ, 0x1 ;  /* 0x0000000d0d0e7211 */ /* 0x000fe200078f08ff */
[----:B------:R-:W-:Y:S01]  /*28f0*/  @!PT LDS RZ, [RZ] ;  /* 0x00000000fffff984 */ /* 0x000fe20000000800 */
[----:B------:R-:W-:Y:S01]  /*2900*/  @!PT LDS RZ, [RZ] ;  /* 0x00000000fffff984 */ /* 0x000fe20000000800 */
[----:B------:R-:W-:Y:S01]  /*2910*/  @!PT LDS RZ, [RZ] ;  /* 0x00000000fffff984 */ /* 0x000fe20000000800 */
[----:B------:R1:W-:Y:S01]  /*2920*/  @!P1 LDGSTS.E.128 [R15], [R6.64] ;  /* 0x00000000060f9fae */ /* 0x0003e2000b921c44 */
[----:B------:R-:W-:Y:S02]  /*2930*/  @!P0 LEA.HI.X R11, R18, c[0x0][0x164], R23, 0x1, P3 ;  /* 0x00005900120b8a11 */ /* 0x000fe400018f0c17 */
[----:B------:R-:W-:Y:S01]  /*2940*/  @!P2 LEA.HI.X R13, R16, c[0x0][0x164], R21, 0x1, P4 ;  /* 0x00005900100daa11 */ /* 0x000fe200020f0c15 */
[----:B------:R-:W-:Y:S01]  /*2950*/  IMAD R21, R5, 0x10, R22 ;  /* 0x0000001005157824 */ /* 0x000fe200078e0216 */
[----:B------:R-:W-:Y:S01]  /*2960*/  SHF.R.S32.HI R16, RZ, 0x1, R14 ;  /* 0x00000001ff107819 */ /* 0x000fe2000001140e */
[----:B------:R1:W-:Y:S01]  /*2970*/  @!P0 LDGSTS.E.128 [R17], [R10.64] ;  /* 0x000000000a118fae */ /* 0x0003e2000b921c44 */
[----:B------:R-:W-:-:S02]  /*2980*/  ISETP.GE.AND P0, PT, R9, 0x80, PT ;  /* 0x000000800900780c */ /* 0x000fc40003f06270 */
[----:B------:R-:W-:Y:S01]  /*2990*/  ISETP.GE.AND P1, PT, R21, c[0x0][0x180], PT ;  /* 0x0000600015007a0c */ /* 0x000fe20003f26270 */
[----:B------:R-:W-:Y:S01]  /*29a0*/  IMAD.IADD R18, R145, 0x1, R16 ;  /* 0x0000000191127824 */ /* 0x000fe200078e0210 */
[----:B------:R1:W-:Y:S01]  /*29b0*/  @!P2 LDGSTS.E.128 [R19], [R12.64] ;  /* 0x000000000c13afae */ /* 0x0003e2000b921c44 */
[----:B------:R-:W-:-:S03]  /*29c0*/  IADD3 R14, R9, 0x80, RZ ;  /* 0x00000080090e7810 */ /* 0x000fc60007ffe0ff */
[----:B------:R-:W-:-:S13]  /*29d0*/  ISETP.GE.OR P1, PT, R18, c[0x0][0x178], P1 ;  /* 0x00005e0012007a0c */ /* 0x000fda0000f26670 */
[----:B------:R-:W-:Y:S05]  /*29e0*/  @P1 BRA `(.L_x_38) ;  /* 0x0000009000001947 */ /* 0x000fea0003800000 */
[----:B-1----:R-:W-:Y:S01]  /*29f0*/  IMAD R6, R18, c[0x0][0x180], RZ ;  /* 0x0000600012067a24 */ /* 0x002fe200078e02ff */
[----:B------:R-:W-:Y:S01]  /*2a00*/  SHF.R.S32.HI R7, RZ, 0x1f, R21 ;  /* 0x0000001fff077819 */ /* 0x000fe20000011415 */
[----:B------:R-:W-:-:S03]  /*2a10*/  IMAD R9, R16, 0x18, R22 ;  /* 0x0000001810097824 */ /* 0x000fc600078e0216 */
[----:B------:R-:W-:Y:S01]  /*2a20*/  IADD3 R10, P1, R21, R6, RZ ;  /* 0x00000006150a7210 */ /* 0x000fe20007f3e0ff */
[----:B------:R-:W-:-:S03]  /*2a30*/  IMAD R9, R9, 0x2, R4 ;  /* 0x0000000209097824 */ /* 0x000fc600078e0204 */
[----:B------:R-:W-:Y:S02]  /*2a40*/  LEA.HI.X.SX32 R7, R6, R7, 0x1, P1 ;  /* 0x0000000706077211 */ /* 0x000fe400008f0eff */
[----:B------:R-:W-:-:S04]  /*2a50*/  LEA R6, P1, R10, c[0x0][0x160], 0x1 ;  /* 0x000058000a067a11 */ /* 0x000fc800078208ff */
[----:B------:R-:W-:-:S05]  /*2a60*/  LEA.HI.X R7, R10, c[0x0][0x164], R7, 0x1, P1 ;  /* 0x000059000a077a11 */ /* 0x000fca00008f0c07 */
[----:B------:R1:W-:Y:S04]  /*2a70*/  LDGSTS.E.128 [R9], [R6.64] ;  /* 0x0000000006097fae */ /* 0x0003e8000b921c44 */
.L_x_38:
[----:B-1----:R-:W-:Y:S05]  /*2a80*/  BSYNC B2 ;  /* 0x0000000000027941 */ /* 0x002fea0003800000 */
.L_x_37:
[----:B------:R-:W-:Y:S01]  /*2a90*/  IMAD.MOV.U32 R9, RZ, RZ, R14 ;  /* 0x000000ffff097224 */ /* 0x000fe200078e000e */
[----:B------:R-:W-:Y:S01]  /*2aa0*/  IADD3 R8, R8, 0x400, RZ ;  /* 0x0000040008087810 */ /* 0x000fe20007ffe0ff */
[----:B------:R-:W-:Y:S05]  /*2ab0*/  @!P0 BRA `(.L_x_39) ;  /* 0xfffffa3000008947 */ /* 0x000fea000383ffff */
.L_x_36:
[----:B------:R-:W-:Y:S05]  /*2ac0*/  BSYNC B1 ;  /* 0x0000000000017941 */ /* 0x000fea0003800000 */
.L_x_35:
[----:B------:R-:W-:Y:S01]  /*2ad0*/  ISETP.NE.AND P0, PT, R151, RZ, PT ;  /* 0x000000ff9700720c */ /* 0x000fe20003f05270 */
[----:B-1----:R-:W-:Y:S01]  /*2ae0*/  IMAD.MOV.U32 R7, RZ, RZ, 0x1100 ;  /* 0x00001100ff077424 */ /* 0x002fe200078e00ff */
[----:B------:R-:W-:Y:S01]  /*2af0*/  IADD3 R5, R159, 0x1, RZ ;  /* 0x000000019f057810 */ /* 0x000fe20007ffe0ff */
[----:B------:R-:W-:Y:S01]  /*2b00*/  BSSY B1, `(.L_x_40) ;  /* 0x0000043000017945 */ /* 0x000fe20003800000 */
[----:B------:R-:W-:Y:S02]  /*2b10*/  IMAD.MOV.U32 R12, RZ, RZ, R146 ;  /* 0x000000ffff0c7224 */ /* 0x000fe400078e0092 */
[----:B------:R-:W-:-:S05]  /*2b20*/  LOP3.LUT R4, R5, 0x1, RZ, 0xc0, !PT ;  /* 0x0000000105047812 */ /* 0x000fca00078ec0ff */
[----:B------:R-:W-:Y:S02]  /*2b30*/  IMAD R4, R4, R7, 0x3080 ;  /* 0x0000308004047424 */ /* 0x000fe400078e0207 */
[----:B------:R-:W-:Y:S05]  /*2b40*/  @!P0 BRA `(.L_x_41) ;  /* 0x000003e000008947 */ /* 0x000fea0003800000 */
[----:B------:R-:W-:Y:S01]  /*2b50*/  IMAD.IADD R6, R0, 0x1, R143 ;  /* 0x0000000100067824 */ /* 0x000fe200078e028f */
[----:B------:R-:W-:Y:S01]  /*2b60*/  BSSY B2, `(.L_x_42) ;  /* 0x0000012000027945 */ /* 0x000fe20003800000 */
[----:B------:R-:W-:Y:S01]  /*2b70*/  IMAD R7, R5, 0x10, R160 ;  /* 0x0000001005077824 */ /* 0x000fe200078e02a0 */
[----:B------:R-:W-:Y:S02]  /*2b80*/  ISETP.NE.AND P1, PT, R151, 0x1, PT ;  /* 0x000000019700780c */ /* 0x000fe40003f25270 */
[----:B------:R-:W-:-:S04]  /*2b90*/  ISETP.GE.AND P0, PT, R6, c[0x0][0x17c], PT ;  /* 0x00005f0006007a0c */ /* 0x000fc80003f06270 */
[----:B------:R-:W-:-:S13]  /*2ba0*/  ISETP.GE.OR P0, PT, R7, c[0x0][0x180], P0 ;  /* 0x0000600007007a0c */ /* 0x000fda0000706670 */
[----:B------:R-:W-:Y:S05]  /*2bb0*/  @P0 BRA `(.L_x_43) ;  /* 0x000000c000000947 */ /* 0x000fea0003800000 */
[----:B------:R-:W-:Y:S01]  /*2bc0*/  IMAD R7, R7, c[0x0][0x17c], RZ ;  /* 0x00005f0007077a24 */ /* 0x000fe200078e02ff */
[----:B------:R-:W-:Y:S01]  /*2bd0*/  SHF.R.S32.HI R8, RZ, 0x1f, R6 ;  /* 0x0000001fff087819 */ /* 0x000fe20000011406 */
[----:B------:R-:W-:-:S03]  /*2be0*/  IMAD R9, R160, 0x88, R143 ;  /* 0x00000088a0097824 */ /* 0x000fc600078e028f */
[----:B------:R-:W-:Y:S01]  /*2bf0*/  IADD3 R10, P0, R6, R7, RZ ;  /* 0x00000007060a7210 */ /* 0x000fe20007f1e0ff */
[----:B------:R-:W-:-:S03]  /*2c00*/  IMAD R9, R9, 0x2, R4 ;  /* 0x0000000209097824 */ /* 0x000fc600078e0204 */
[----:B------:R-:W-:Y:S02]  /*2c10*/  LEA.HI.X.SX32 R7, R7, R8, 0x1, P0 ;  /* 0x0000000807077211 */ /* 0x000fe400000f0eff */
[----:B------:R-:W-:-:S04]  /*2c20*/  LEA R6, P0, R10, c[0x0][0x168], 0x1 ;  /* 0x00005a000a067a11 */ /* 0x000fc800078008ff */
[----:B------:R-:W-:-:S05]  /*2c30*/  LEA.HI.X R7, R10, c[0x0][0x16c], R7, 0x1, P0 ;  /* 0x00005b000a077a11 */ /* 0x000fca00000f0c07 */
[----:B------:R-:W-:Y:S01]  /*2c40*/  @!PT LDS RZ, [RZ] ;  /* 0x00000000fffff984 */ /* 0x000fe20000000800 */
[----:B------:R-:W-:Y:S01]  /*2c50*/  @!PT LDS RZ, [RZ] ;  /* 0x00000000fffff984 */ /* 0x000fe20000000800 */
[----:B------:R-:W-:Y:S01]  /*2c60*/  @!PT LDS RZ, [RZ] ;  /* 0x00000000fffff984 */ /* 0x000fe20000000800 */
[----:B------:R1:W-:Y:S04]  /*2c70*/  LDGSTS.E.128 [R9], [R6.64] ;  /* 0x0000000006097fae */ /* 0x0003e8000b921c44 */
.L_x_43:
[----:B------:R-:W-:Y:S05]  /*2c80*/  BSYNC B2 ;  /* 0x0000000000027941 */ /* 0x000fea0003800000 */
.L_x_42:
[----:B------:R-:W-:Y:S01]  /*2c90*/  IADD3 R12, R146, 0x20, RZ ;  /* 0x00000020920c7810 */ /* 0x000fe20007ffe0ff */
[----:B------:R-:W-:Y:S05]  /*2ca0*/  @!P1 BRA `(.L_x_41) ;  /* 0x0000028000009947 */ /* 0x000fea0003800000 */
[----:B-1----:R-:W-:Y:S01]  /*2cb0*/  IMAD.IADD R6, R0, 0x1, R141 ;  /* 0x0000000100067824 */ /* 0x002fe200078e028d */
        /* <DEDUP_REMOVED lines=18> */
.L_x_45:
[----:B------:R-:W-:Y:S05]  /*2de0*/  BSYNC B2 ;  /* 0x0000000000027941 */ /* 0x000fea0003800000 */
.L_x_44:
[----:B------:R-:W-:Y:S01]  /*2df0*/  IADD3 R12, R146, 0x40, RZ ;  /* 0x00000040920c7810 */ /* 0x000fe20007ffe0ff */
[----:B------:R-:W-:Y:S05]  /*2e00*/  @!P1 BRA `(.L_x_41) ;  /* 0x0000012000009947 */ /* 0x000fea0003800000 */
[----:B-1----:R-:W-:Y:S01]  /*2e10*/  IMAD R6, R5, 0x10, R154 ;  /* 0x0000001005067824 */ /* 0x002fe200078e029a */
[----:B------:R-:W-:Y:S01]  /*2e20*/  ISETP.GE.AND P0, PT, R147, c[0x0][0x17c], PT ;  /* 0x00005f0093007a0c */ /* 0x000fe20003f06270 */
[----:B------:R-:W-:-:S03]  /*2e30*/  IMAD.MOV.U32 R12, RZ, RZ, R161 ;  /* 0x000000ffff0c7224 */ /* 0x000fc600078e00a1 */
[----:B------:R-:W-:-:S13]  /*2e40*/  ISETP.GE.OR P0, PT, R6, c[0x0][0x180], P0 ;  /* 0x0000600006007a0c */ /* 0x000fda0000706670 */
[----:B------:R-:W-:Y:S05]  /*2e50*/  @P0 BRA `(.L_x_41) ;  /* 0x000000d000000947 */ /* 0x000fea0003800000 */
[----:B------:R-:W-:Y:S02]  /*2e60*/  IMAD R6, R6, c[0x0][0x17c], RZ ;  /* 0x00005f0006067a24 */ /* 0x000fe400078e02ff */
[----:B------:R-:W-:Y:S02]  /*2e70*/  IMAD R9, R154, 0x88, R139 ;  /* 0x000000889a097824 */ /* 0x000fe400078e028b */
[----:B------:R-:W-:Y:S01]  /*2e80*/  IMAD.MOV.U32 R12, RZ, RZ, R161 ;  /* 0x000000ffff0c7224 */ /* 0x000fe200078e00a1 */
[----:B------:R-:W-:Y:S01]  /*2e90*/  SHF.R.S32.HI R8, RZ, 0x1f, R6 ;  /* 0x0000001fff087819 */ /* 0x000fe20000011406 */
[----:B------:R-:W-:Y:S01]  /*2ea0*/  IMAD R9, R9, 0x2, R4 ;  /* 0x0000000209097824 */ /* 0x000fe200078e0204 */
[----:B------:R-:W-:-:S04]  /*2eb0*/  IADD3 R7, P0, R147, R6, RZ ;  /* 0x0000000693077210 */ /* 0x000fc80007f1e0ff */
[----:B------:R-:W-:Y:S02]  /*2ec0*/  LEA.HI.X.SX32 R8, R147, R8, 0x1, P0 ;  /* 0x0000000893087211 */ /* 0x000fe400000f0eff */
[----:B------:R-:W-:-:S04]  /*2ed0*/  LEA R6, P0, R7, c[0x0][0x168], 0x1 ;  /* 0x00005a0007067a11 */ /* 0x000fc800078008ff */
[----:B------:R-:W-:-:S05]  /*2ee0*/  LEA.HI.X R7, R7, c[0x0][0x16c], R8, 0x1, P0 ;  /* 0x00005b0007077a11 */ /* 0x000fca00000f0c08 */
[----:B------:R-:W-:Y:S01]  /*2ef0*/  @!PT LDS RZ, [RZ] ;  /* 0x00000000fffff984 */ /* 0x000fe20000000800 */
[----:B------:R-:W-:Y:S01]  /*2f00*/  @!PT LDS RZ, [RZ] ;  /* 0x00000000fffff984 */ /* 0x000fe20000000800 */
[----:B------:R-:W-:Y:S01]  /*2f10*/  @!PT LDS RZ, [RZ] ;  /* 0x00000000fffff984 */ /* 0x000fe20000000800 */
[----:B------:R1:W-:Y:S04]  /*2f20*/  LDGSTS.E.128 [R9], [R6.64] ;  /* 0x0000000006097fae */ /* 0x0003e8000b921c44 */
.L_x_41:
[----:B------:R-:W-:Y:S05]  /*2f30*/  BSYNC B1 ;  /* 0x0000000000017941 */ /* 0x000fea0003800000 */
.L_x_40:
[----:B------:R-:W-:-:S13]  /*2f40*/  ISETP.GE.U32.AND P0, PT, R158, 0x60, PT ;  /* 0x000000609e00780c */ /* 0x000fda0003f06070 */
[----:B------:R-:W-:Y:S05]  /*2f50*/  @!P0 BRA `(.L_x_28) ;  /* 0x0000060000008947 */ /* 0x000fea0003800000 */
.L_x_48:
[C---:B------:R-:W-:Y:S01]  /*2f60*/  IADD3 R8, R12.reuse, 0x20, RZ ;  /* 0x000000200c087810 */ /* 0x040fe20007ffe0ff */
[C---:B-1----:R-:W-:Y:S01]  /*2f70*/  IMAD.SHL.U32 R6, R12.reuse, 0x8, RZ ;  /* 0x000000080c067824 */ /* 0x042fe200078e00ff */
[----:B------:R-:W-:Y:S01]  /*2f80*/  IADD3 R10, R12, 0x40, RZ ;  /* 0x000000400c0a7810 */ /* 0x000fe20007ffe0ff */
[----:B------:R-:W-:Y:S01]  /*2f90*/  BSSY B1, `(.L_x_46) ;  /* 0x000005b000017945 */ /* 0x000fe20003800000 */
[----:B------:R-:W-:Y:S02]  /*2fa0*/  SHF.R.S32.HI R9, RZ, 0x1f, R8 ;  /* 0x0000001fff097819 */ /* 0x000fe40000011408 */
[----:B------:R-:W-:Y:S01]  /*2fb0*/  SHF.R.S32.HI R7, RZ, 0x1f, R6 ;  /* 0x0000001fff077819 */ /* 0x000fe20000011406 */
[----:B------:R-:W-:Y:S01]  /*2fc0*/  IMAD.SHL.U32 R14, R10, 0x8, RZ ;  /* 0x000000080a0e7824 */ /* 0x000fe200078e00ff */
[----:B------:R-:W-:Y:S01]  /*2fd0*/  LEA.HI R9, R9, R8, RZ, 0x4 ;  /* 0x0000000809097211 */ /* 0x000fe200078f20ff */
[----:B------:R-:W-:Y:S01]  /*2fe0*/  IMAD.SHL.U32 R8, R8, 0x8, RZ ;  /* 0x0000000808087824 */ /* 0x000fe200078e00ff */
[----:B------:R-:W-:-:S02]  /*2ff0*/  LEA.HI R7, R7, R6, RZ, 0x7 ;  /* 0x0000000607077211 */ /* 0x000fc400078f38ff */
[----:B------:R-:W-:Y:S02]  /*3000*/  SHF.R.S32.HI R15, RZ, 0x1f, R14 ;  /* 0x0000001fff0f7819 */ /* 0x000fe4000001140e */
[----:B------:R-:W-:Y:S02]  /*3010*/  SHF.R.S32.HI R11, RZ, 0x1f, R8 ;  /* 0x0000001fff0b7819 */ /* 0x000fe40000011408 */
[----:B------:R-:W-:Y:S02]  /*3020*/  LOP3.LUT R7, R7, 0xffffff80, RZ, 0xc0, !PT ;  /* 0xffffff8007077812 */ /* 0x000fe400078ec0ff */
[----:B------:R-:W-:Y:S02]  /*3030*/  LEA.HI R11, R11, R8, RZ, 0x7 ;  /* 0x000000080b0b7211 */ /* 0x000fe400078f38ff */
[----:B------:R-:W-:Y:S01]  /*3040*/  LEA.HI R15, R15, R14, RZ, 0x7 ;  /* 0x0000000e0f0f7211 */ /* 0x000fe200078f38ff */
[----:B------:R-:W-:Y:S01]  /*3050*/  IMAD.IADD R17, R6, 0x1, -R7 ;  /* 0x0000000106117824 */ /* 0x000fe200078e0a07 */
[----:B------:R-:W-:-:S02]  /*3060*/  SHF.R.S32.HI R7, RZ, 0x1f, R12 ;  /* 0x0000001fff077819 */ /* 0x000fc4000001140c */
[----:B------:R-:W-:Y:S01]  /*3070*/  LOP3.LUT R11, R11, 0xffffff80, RZ, 0xc0, !PT ;  /* 0xffffff800b0b7812 */ /* 0x000fe200078ec0ff */
[----:B------:R-:W-:Y:S01]  /*3080*/  IMAD.IADD R21, R0, 0x1, R17 ;  /* 0x0000000100157824 */ /* 0x000fe200078e0211 */
[----:B------:R-:W-:Y:S02]  /*3090*/  SHF.R.S32.HI R13, RZ, 0x1f, R10 ;  /* 0x0000001fff0d7819 */ /* 0x000fe4000001140a */
[----:B------:R-:W-:Y:S01]  /*30a0*/  LOP3.LUT R15, R15, 0xffffff80, RZ, 0xc0, !PT ;  /* 0xffffff800f0f7812 */ /* 0x000fe200078ec0ff */
[----:B------:R-:W-:Y:S01]  /*30b0*/  IMAD.IADD R19, R8, 0x1, -R11 ;  /* 0x0000000108137824 */ /* 0x000fe200078e0a0b */
[----:B------:R-:W-:Y:S02]  /*30c0*/  LEA.HI R7, R7, R12, RZ, 0x4 ;  /* 0x0000000c07077211 */ /* 0x000fe400078f20ff */
[----:B------:R-:W-:Y:S01]  /*30d0*/  LEA.HI R13, R13, R10, RZ, 0x4 ;  /* 0x0000000a0d0d7211 */ /* 0x000fe200078f20ff */
[----:B------:R-:W-:Y:S01]  /*30e0*/  IMAD.IADD R25, R14, 0x1, -R15 ;  /* 0x000000010e197824 */ /* 0x000fe200078e0a0f */
[----:B------:R-:W-:Y:S01]  /*30f0*/  SHF.R.S32.HI R16, RZ, 0x4, R7 ;  /* 0x00000004ff107819 */ /* 0x000fe20000011407 */
[----:B------:R-:W-:Y:S01]  /*3100*/  IMAD.IADD R23, R0, 0x1, R19 ;  /* 0x0000000100177824 */ /* 0x000fe200078e0213 */
[----:B------:R-:W-:Y:S01]  /*3110*/  IADD3 R6, R12, 0x60, RZ ;  /* 0x000000600c067810 */ /* 0x000fe20007ffe0ff */
[----:B------:R-:W-:Y:S01]  /*3120*/  IMAD.IADD R24, R0, 0x1, R25 ;  /* 0x0000000100187824 */ /* 0x000fe200078e0219 */
[----:B------:R-:W-:Y:S01]  /*3130*/  SHF.R.S32.HI R18, RZ, 0x4, R9 ;  /* 0x00000004ff127819 */ /* 0x000fe20000011409 */
[----:B------:R-:W-:Y:S01]  /*3140*/  IMAD R11, R5, 0x10, R16 ;  /* 0x00000010050b7824 */ /* 0x000fe200078e0210 */
[----:B------:R-:W-:Y:S01]  /*3150*/  SHF.R.S32.HI R20, RZ, 0x4, R13 ;  /* 0x00000004ff147819 */ /* 0x000fe2000001140d */
[----:B------:R-:W-:Y:S01]  /*3160*/  IMAD.SHL.U32 R10, R6, 0x8, RZ ;  /* 0x00000008060a7824 */ /* 0x000fe200078e00ff */
[----:B------:R-:W-:Y:S01]  /*3170*/  ISETP.GE.AND P1, PT, R21, c[0x0][0x17c], PT ;  /* 0x00005f0015007a0c */ /* 0x000fe20003f26270 */
[----:B------:R-:W-:Y:S01]  /*3180*/  IMAD R13, R5, 0x10, R18 ;  /* 0x00000010050d7824 */ /* 0x000fe200078e0212 */
[----:B------:R-:W-:Y:S01]  /*3190*/  ISETP.GE.AND P0, PT, R23, c[0x0][0x17c], PT ;  /* 0x00005f0017007a0c */ /* 0x000fe20003f06270 */
[----:B------:R-:W-:Y:S01]  /*31a0*/  IMAD R22, R5, 0x10, R20 ;  /* 0x0000001005167824 */ /* 0x000fe200078e0214 */
[----:B------:R-:W-:-:S02]  /*31b0*/  ISETP.GE.AND P2, PT, R24, c[0x0][0x17c], PT ;  /* 0x00005f0018007a0c */ /* 0x000fc40003f46270 */
[----:B------:R-:W-:Y:S02]  /*31c0*/  ISETP.GE.OR P1, PT, R11, c[0x0][0x180], P1 ;  /* 0x000060000b007a0c */ /* 0x000fe40000f26670 */
[----:B------:R-:W-:Y:S02]  /*31d0*/  SHF.R.S32.HI R7, RZ, 0x1f, R10 ;  /* 0x0000001fff077819 */ /* 0x000fe4000001140a */
[----:B------:R-:W-:Y:S02]  /*31e0*/  ISETP.GE.OR P0, PT, R13, c[0x0][0x180], P0 ;  /* 0x000060000d007a0c */ /* 0x000fe40000706670 */
[----:B------:R-:W-:Y:S02]  /*31f0*/  ISETP.GE.OR P2, PT, R22, c[0x0][0x180], P2 ;  /* 0x0000600016007a0c */ /* 0x000fe40001746670 */
[----:B------:R-:W-:Y:S02]  /*3200*/  LEA.HI R8, R7, R10, RZ, 0x7 ;  /* 0x0000000a07087211 */ /* 0x000fe400078f38ff */
[----:B------:R-:W-:-:S02]  /*3210*/  SHF.R.S32.HI R7, RZ, 0x1f, R6 ;  /* 0x0000001fff077819 */ /* 0x000fc40000011406 */
[----:B------:R-:W-:Y:S02]  /*3220*/  LOP3.LUT R9, R8, 0xffffff80, RZ, 0xc0, !PT ;  /* 0xffffff8008097812 */ /* 0x000fe400078ec0ff */
[----:B------:R-:W-:Y:S01]  /*3230*/  LEA.HI R14, R7, R6, RZ, 0x4 ;  /* 0x00000006070e7211 */ /* 0x000fe200078f20ff */
[----:B------:R-:W-:Y:S01]  /*3240*/  @!P1 IMAD R6, R11, c[0x0][0x17c], RZ ;  /* 0x00005f000b069a24 */ /* 0x000fe200078e02ff */
[----:B------:R-:W-:Y:S01]  /*3250*/  @!P1 SHF.R.S32.HI R11, RZ, 0x1f, R21 ;  /* 0x0000001fff0b9819 */ /* 0x000fe20000011415 */
[----:B------:R-:W-:Y:S01]  /*3260*/  IMAD.IADD R27, R10, 0x1, -R9 ;  /* 0x000000010a1b7824 */ /* 0x000fe200078e0a09 */
[----:B------:R-:W-:Y:S01]  /*3270*/  SHF.R.S32.HI R14, RZ, 0x4, R14 ;  /* 0x00000004ff0e7819 */ /* 0x000fe2000001140e */
[----:B------:R-:W-:Y:S01]  /*3280*/  @!P0 IMAD R8, R13, c[0x0][0x17c], RZ ;  /* 0x00005f000d088a24 */ /* 0x000fe200078e02ff */
[----:B------:R-:W-:Y:S01]  /*3290*/  @!P1 IADD3 R21, P3, R21, R6, RZ ;  /* 0x0000000615159210 */ /* 0x000fe20007f7e0ff */
[----:B------:R-:W-:Y:S01]  /*32a0*/  @!P2 IMAD R9, R22, c[0x0][0x17c], RZ ;  /* 0x00005f001609aa24 */ /* 0x000fe200078e02ff */
[----:B------:R-:W-:Y:S01]  /*32b0*/  @!P0 SHF.R.S32.HI R13, RZ, 0x1f, R23 ;  /* 0x0000001fff0d8819 */ /* 0x000fe20000011417 */
[----:B------:R-:W-:Y:S01]  /*32c0*/  @!P0 IMAD R15, R18, 0x88, R19 ;  /* 0x00000088120f8824 */ /* 0x000fe200078e0213 */
[----:B------:R-:W-:Y:S01]  /*32d0*/  @!P0 IADD3 R19, P4, R23, R8, RZ ;  /* 0x0000000817138210 */ /* 0x000fe20007f9e0ff */
[----:B------:R-:W-:Y:S01]  /*32e0*/  @!P1 IMAD R7, R16, 0x88, R17 ;  /* 0x0000008810079824 */ /* 0x000fe200078e0211 */
[----:B------:R-:W-:Y:S01]  /*32f0*/  @!P2 SHF.R.S32.HI R16, RZ, 0x1f, R24 ;  /* 0x0000001fff10a819 */ /* 0x000fe20000011418 */
[----:B------:R-:W-:Y:S01]  /*3300*/  @!P2 IMAD R17, R20, 0x88, R25 ;  /* 0x000000881411a824 */ /* 0x000fe200078e0219 */
[----:B------:R-:W-:Y:S01]  /*3310*/  @!P2 IADD3 R18, P5, R24, R9, RZ ;  /* 0x000000091812a210 */ /* 0x000fe20007fbe0ff */
[--C-:B------:R-:W-:Y:S01]  /*3320*/  @!P0 IMAD R15, R15, 0x2, R4.reuse ;  /* 0x000000020f0f8824 */ /* 0x100fe200078e0204 */
[----:B------:R-:W-:Y:S01]  /*3330*/  @!P1 LEA.HI.X.SX32 R22, R6, R11, 0x1, P3 ;  /* 0x0000000b06169211 */ /* 0x000fe200018f0eff */
[--C-:B------:R-:W-:Y:S01]  /*3340*/  @!P2 IMAD R17, R17, 0x2, R4.reuse ;  /* 0x000000021111a824 */ /* 0x100fe200078e0204 */
[----:B------:R-:W-:Y:S01]  /*3350*/  @!P0 LEA.HI.X.SX32 R20, R8, R13, 0x1, P4 ;  /* 0x0000000d08148211 */ /* 0x000fe200020f0eff */
[----:B------:R-:W-:Y:S01]  /*3360*/  @!P1 IMAD R13, R7, 0x2, R4 ;  /* 0x00000002070d9824 */ /* 0x000fe200078e0204 */
[----:B------:R-:W-:-:S02]  /*3370*/  @!P1 LEA R10, P3, R21, c[0x0][0x168], 0x1 ;  /* 0x00005a00150a9a11 */ /* 0x000fc400078608ff */
[----:B------:R-:W-:Y:S01]  /*3380*/  @!P2 LEA.HI.X.SX32 R9, R9, R16, 0x1, P5 ;  /* 0x000000100909a211 */ /* 0x000fe200028f0eff */
[----:B------:R-:W-:Y:S01]  /*3390*/  IMAD R16, R5, 0x10, R14 ;  /* 0x0000001005107824 */ /* 0x000fe200078e020e */
[----:B------:R-:W-:Y:S02]  /*33a0*/  @!P0 LEA R6, P4, R19, c[0x0][0x168], 0x1 ;  /* 0x00005a0013068a11 */ /* 0x000fe400078808ff */
[----:B------:R-:W-:Y:S02]  /*33b0*/  @!P2 LEA R8, P5, R18, c[0x0][0x168], 0x1 ;  /* 0x00005a001208aa11 */ /* 0x000fe400078a08ff */
[----:B------:R-:W-:Y:S02]  /*33c0*/  @!P1 LEA.HI.X R11, R21, c[0x0][0x16c], R22, 0x1, P3 ;  /* 0x00005b00150b9a11 */ /* 0x000fe400018f0c16 */
[----:B------:R-:W-:Y:S01]  /*33d0*/  @!P0 LEA.HI.X R7, R19, c[0x0][0x16c], R20, 0x1, P4 ;  /* 0x00005b0013078a11 */ /* 0x000fe200020f0c14 */
[----:B------:R-:W-:Y:S01]  /*33e0*/  IMAD.IADD R19, R0, 0x1, R27 ;  /* 0x0000000100137824 */ /* 0x000fe200078e021b */
[----:B------:R-:W-:Y:S01]  /*33f0*/  @!P2 LEA.HI.X R9, R18, c[0x0][0x16c], R9, 0x1, P5 ;  /* 0x00005b001209aa11 */ /* 0x000fe200028f0c09 */
[----:B------:R-:W-:Y:S01]  /*3400*/  @!PT LDS RZ, [RZ] ;  /* 0x00000000fffff984 */ /* 0x000fe20000000800 */
[----:B------:R-:W-:Y:S01]  /*3410*/  @!PT LDS RZ, [RZ] ;  /* 0x00000000fffff984 */ /* 0x000fe20000000800 */
[----:B------:R-:W-:Y:S01]  /*3420*/  @!PT LDS RZ, [RZ] ;  /* 0x00000000fffff984 */ /* 0x000fe20000000800 */
[----:B------:R1:W-:Y:S03]  /*3430*/  @!P1 LDGSTS.E.128 [R13], [R10.64] ;  /* 0x000000000a0d9fae */ /* 0x0003e6000b921c44 */
[----:B------:R-:W-:Y:S01]  /*3440*/  ISETP.GE.AND P1, PT, R19, c[0x0][0x17c], PT ;  /* 0x00005f0013007a0c */ /* 0x000fe20003f26270 */
[----:B------:R1:W-:Y:S01]  /*3450*/  @!P0 LDGSTS.E.128 [R15], [R6.64] ;  /* 0x00000000060f8fae */ /* 0x0003e2000b921c44 */
[----:B------:R-:W-:-:S02]  /*3460*/  ISETP.GE.AND P0, PT, R12, 0x80, PT ;  /* 0x000000800c00780c */ /* 0x000fc40003f06270 */
[----:B------:R-:W-:Y:S01]  /*3470*/  ISETP.GE.OR P1, PT, R16, c[0x0][0x180], P1 ;  /* 0x0000600010007a0c */ /* 0x000fe20000f26670 */
[----:B------:R1:W-:Y:S01]  /*3480*/  @!P2 LDGSTS.E.128 [R17], [R8.64] ;  /* 0x000000000811afae */ /* 0x0003e2000b921c44 */
[----:B------:R-:W-:-:S11]  /*3490*/  IADD3 R12, R12, 0x80, RZ ;  /* 0x000000800c0c7810 */ /* 0x000fd60007ffe0ff */
        /* <DEDUP_REMOVED lines=10> */
.L_x_47:
[----:B-1----:R-:W-:Y:S05]  /*3540*/  BSYNC B1 ;  /* 0x0000000000017941 */ /* 0x002fea0003800000 */
.L_x_46:
[----:B------:R-:W-:Y:S05]  /*3550*/  @!P0 BRA `(.L_x_48) ;  /* 0xfffffa0000008947 */ /* 0x000fea000383ffff */
.L_x_28:
[----:B------:R-:W-:Y:S05]  /*3560*/  BSYNC B0 ;  /* 0x0000000000007941 */ /* 0x000fea0003800000 */
.L_x_27:
[----:B------:R-:W0:Y:S01]  /*3570*/  LDGDEPBAR ;  /* 0x00000000000079af */ /* 0x000e220000000000 */
[----:B------:R-:W-:-:S05]  /*3580*/  DEPBAR.LE SB0, 0x0 ;  /* 0x000080000000791a */ /* 0x000fca0000000000 */
.L_x_25:
[----:B------:R-:W-:Y:S02]  /*3590*/  WARPSYNC 0xffffffff ;  /* 0xffffffff00007948 */ /* 0x000fe40003800000 */
[----:B------:R-:W-:Y:S01]  /*35a0*/  IADD3 R159, R159, 0x1, RZ ;  /* 0x000000019f9f7810 */ /* 0x000fe20007ffe0ff */
[----:B------:R-:W-:Y:S03]  /*35b0*/  BAR.SYNC.DEFER_BLOCKING 0x0 ;  /* 0x0000000000007b1d */ /* 0x000fe60000010000 */
[----:B------:R-:W-:-:S13]  /*35c0*/  ISETP.GE.AND P0, PT, R159, R152, PT ;  /* 0x000000989f00720c */ /* 0x000fda0003f06270 */
[----:B------:R-:W-:Y:S01]  /*35d0*/  @P0 CALL.REL.NOINC `(.L_x_23) ;  /* 0x0000001000000944 */ /* 0x000fe20003c00000 */
[----:B------:R-:W-:Y:S05]  /*35e0*/  BRA `(.L_x_49) ;  /* 0xffffe4b000007947 */ /* 0x000fea000383ffff */
.L_x_23:
[----:B------:R-:W-:-:S13]  /*35f0*/  ISETP.GE.AND P0, PT, R146, 0x20, PT ;  /* 0x000000209200780c */ /* 0x000fda0003f06270 */
[----:B------:R-:W-:Y:S05]  /*3600*/  @!P0 EXIT ;  /* 0x000000000000894d */ /* 0x000fea0003800000 */
[----:B------:R-:W-:Y:S01]  /*3610*/  IMAD R144, R144, 0x2a, R145 ;  /* 0x0000002a90907824 */ /* 0x000fe200078e0291 */
[C---:B------:R-:W-:Y:S02]  /*3620*/  ISETP.GE.AND P6, PT, R0.reuse, c[0x0][0x17c], PT ;  /* 0x00005f0000007a0c */ /* 0x040fe40003fc6270 */
[----:B-1----:R-:W-:Y:S01]  /*3630*/  IADD3 R7, R0, 0x10, RZ ;  /* 0x0000001000077810 */ /* 0x002fe20007ffe0ff */
[C---:B------:R-:W-:Y:S01]  /*3640*/  IMAD R11, R144.reuse, c[0x0][0x17c], RZ ;  /* 0x00005f00900b7a24 */ /* 0x040fe200078e02ff */
[----:B------:R-:W-:Y:S02]  /*3650*/  ISETP.GE.OR P3, PT, R144, c[0x0][0x178], P6 ;  /* 0x00005e0090007a0c */ /* 0x000fe40003766670 */
[C---:B------:R-:W-:Y:S02]  /*3660*/  IADD3 R6, R0.reuse, 0x20, RZ ;  /* 0x0000002000067810 */ /* 0x040fe40007ffe0ff */
[----:B------:R-:W-:Y:S02]  /*3670*/  IADD3 R5, R0, 0x30, RZ ;  /* 0x0000003000057810 */ /* 0x000fe40007ffe0ff */
[----:B------:R-:W-:-:S02]  /*3680*/  ISETP.GE.AND P5, PT, R7, c[0x0][0x17c], PT ;  /* 0x00005f0007007a0c */ /* 0x000fc40003fa6270 */
[----:B------:R-:W-:Y:S02]  /*3690*/  ISETP.GE.AND P0, PT, R6, c[0x0][0x17c], PT ;  /* 0x00005f0006007a0c */ /* 0x000fe40003f06270 */
[----:B------:R-:W-:Y:S02]  /*36a0*/  ISETP.GE.AND P1, PT, R5, c[0x0][0x17c], PT ;  /* 0x00005f0005007a0c */ /* 0x000fe40003f26270 */
[----:B------:R-:W-:Y:S02]  /*36b0*/  ISETP.GE.OR P2, PT, R144, c[0x0][0x178], P5 ;  /* 0x00005e0090007a0c */ /* 0x000fe40002f46670 */
[----:B------:R-:W-:Y:S02]  /*36c0*/  IADD3 R4, R0, 0x40, RZ ;  /* 0x0000004000047810 */ /* 0x000fe40007ffe0ff */
[----:B------:R-:W-:Y:S01]  /*36d0*/  SHF.R.S32.HI R9, RZ, 0x1f, R11 ;  /* 0x0000001fff097819 */ /* 0x000fe2000001140b */
[----:B------:R-:W-:Y:S08]  /*36e0*/  @P3 BRA `(.L_x_50) ;  /* 0x0000013000003947 */ /* 0x000ff00003800000 */
[----:B------:R-:W1:Y:S01]  /*36f0*/  S2R R12, SR_LANEID ;  /* 0x00000000000c7919 */ /* 0x000e620000000000 */
[----:B------:R-:W-:Y:S01]  /*3700*/  IMAD.MOV.U32 R17, RZ, RZ, c[0x0][0x17c] ;  /* 0x00005f00ff117624 */ /* 0x000fe200078e00ff */
[----:B------:R-:W-:Y:S01]  /*3710*/  IADD3 R8, P3, R0, R11, RZ ;  /* 0x0000000b00087210 */ /* 0x000fe20007f7e0ff */
[----:B------:R-:W-:Y:S01]  /*3720*/  IMAD.MOV.U32 R13, RZ, RZ, RZ ;  /* 0x000000ffff0d7224 */ /* 0x000fe200078e00ff */
[----:B------:R-:W-:Y:S02]  /*3730*/  WARPSYNC 0xffffffff ;  /* 0xffffffff00007948 */ /* 0x000fe40003800000 */
[----:B------:R-:W-:-:S02]  /*3740*/  SHF.R.U32.HI R17, RZ, 0x1, R17 ;  /* 0x00000001ff117819 */ /* 0x000fc40000011611 */
[----:B------:R-:W-:Y:S02]  /*3750*/  LEA.HI.X.SX32 R21, R0, R9, 0x1, P3 ;  /* 0x0000000900157211 */ /* 0x000fe400018f0eff */
[----:B------:R-:W-:Y:S02]  /*3760*/  LEA R19, P3, R8, c[0x0][0x170], 0x1 ;  /* 0x00005c0008137a11 */ /* 0x000fe400078608ff */
[----:B-1----:R-:W-:Y:S02]  /*3770*/  SHF.R.U32.HI R15, RZ, 0x2, R12 ;  /* 0x00000002ff0f7819 */ /* 0x002fe4000001160c */
[----:B------:R-:W-:-:S05]  /*3780*/  LOP3.LUT R12, R12, 0x3, RZ, 0xc0, !PT ;  /* 0x000000030c0c7812 */ /* 0x000fca00078ec0ff */
[----:B------:R-:W-:Y:S01]  /*3790*/  IMAD.WIDE.U32 R12, R15, R17, R12 ;  /* 0x000000110f0c7225 */ /* 0x000fe200078e000c */
[----:B------:R-:W-:-:S04]  /*37a0*/  LEA.HI.X R15, R8, c[0x0][0x174], R21, 0x1, P3 ;  /* 0x00005d00080f7a11 */ /* 0x000fc800018f0c15 */
[----:B------:R-:W-:-:S04]  /*37b0*/  LEA R14, P3, R12, R19, 0x2 ;  /* 0x000000130c0e7211 */ /* 0x000fc800078610ff */
[----:B------:R-:W-:-:S05]  /*37c0*/  LEA.HI.X R15, R12, R15, R13, 0x2, P3 ;  /* 0x0000000f0c0f7211 */ /* 0x000fca00018f140d */
[----:B------:R-:W-:Y:S01]  /*37d0*/  IMAD.WIDE.U32 R12, R17, 0x20, R14 ;  /* 0x00000020110c7825 */ /* 0x000fe200078e000e */
[----:B------:R1:W-:Y:S04]  /*37e0*/  STG.E [R14.64], R2 ;  /* 0x000000020e007986 */ /* 0x0003e8000c101904 */
[----:B------:R1:W-:Y:S04]  /*37f0*/  STG.E [R12.64], R3 ;  /* 0x000000030c007986 */ /* 0x0003e8000c101904 */
[----:B------:R1:W-:Y:S04]  /*3800*/  STG.E [R14.64+0x10], R136 ;  /* 0x000010880e007986 */ /* 0x0003e8000c101904 */
[----:B------:R1:W-:Y:S02]  /*3810*/  STG.E [R12.64+0x10], R137 ;  /* 0x000010890c007986 */ /* 0x0003e4000c101904 */
.L_x_50:
[----:B------:R-:W-:Y:S05]  /*3820*/  @P2 BRA `(.L_x_51) ;  /* 0x0000013000002947 */ /* 0x000fea0003800000 */
[----:B-1----:R-:W1:Y:S01]  /*3830*/  S2R R2, SR_LANEID ;  /* 0x0000000000027919 */ /* 0x002e620000000000 */
[----:B------:R-:W-:Y:S01]  /*3840*/  IMAD.MOV.U32 R3, RZ, RZ, c[0x0][0x17c] ;  /* 0x00005f00ff037624 */ /* 0x000fe200078e00ff */
[----:B------:R-:W-:Y:S01]  /*3850*/  IADD3 R8, P2, R11, R7, RZ ;  /* 0x000000070b087210 */ /* 0x000fe20007f5e0ff */
[----:B------:R-:W-:Y:S03]  /*3860*/  WARPSYNC 0xffffffff ;  /* 0xffffffff00007948 */ /* 0x000fe60003800000 */
[----:B------:R-:W-:Y:S01]  /*3870*/  SHF.R.U32.HI R19, RZ, 0x1, R3 ;  /* 0x00000001ff137819 */ /* 0x000fe20000011603 */
[----:B------:R-:W-:Y:S01]  /*3880*/  IMAD.MOV.U32 R3, RZ, RZ, RZ ;  /* 0x000000ffff037224 */ /* 0x000fe200078e00ff */
[----:B------:R-:W-:-:S02]  /*3890*/  LEA.HI.X.SX32 R17, R7, R9, 0x1, P2 ;  /* 0x0000000907117211 */ /* 0x000fc400010f0eff */
        /* <DEDUP_REMOVED lines=12> */
.L_x_51:
[----:B------:R-:W-:Y:S02]  /*3960*/  ISETP.GE.OR P4, PT, R144, c[0x0][0x178], P0 ;  /* 0x00005e0090007a0c */ /* 0x000fe40000786670 */
[----:B------:R-:W-:-:S02]  /*3970*/  ISETP.GE.AND P2, PT, R4, c[0x0][0x17c], PT ;  /* 0x00005f0004007a0c */ /* 0x000fc40003f46270 */
[----:B------:R-:W-:-:S09]  /*3980*/  ISETP.GE.OR P3, PT, R144, c[0x0][0x178], P1 ;  /* 0x00005e0090007a0c */ /* 0x000fd20000f66670 */
[----:B------:R-:W-:Y:S05]  /*3990*/  @P4 BRA `(.L_x_52) ;  /* 0x0000013000004947 */ /* 0x000fea0003800000 */
[----:B-1----:R-:W1:Y:S01]  /*39a0*/  S2R R2, SR_LANEID ;  /* 0x0000000000027919 */ /* 0x002e620000000000 */
[----:B------:R-:W-:Y:S01]  /*39b0*/  IMAD.MOV.U32 R3, RZ, RZ, c[0x0][0x17c] ;  /* 0x00005f00ff037624 */ /* 0x000fe200078e00ff */
[----:B------:R-:W-:Y:S01]  /*39c0*/  IADD3 R8, P4, R11, R6, RZ ;  /* 0x000000060b087210 */ /* 0x000fe20007f9e0ff */
[----:B------:R-:W-:Y:S03]  /*39d0*/  WARPSYNC 0xffffffff ;  /* 0xffffffff00007948 */ /* 0x000fe60003800000 */
[----:B------:R-:W-:Y:S01]  /*39e0*/  SHF.R.U32.HI R19, RZ, 0x1, R3 ;  /* 0x00000001ff137819 */ /* 0x000fe20000011603 */
[----:B------:R-:W-:Y:S01]  /*39f0*/  IMAD.MOV.U32 R3, RZ, RZ, RZ ;  /* 0x000000ffff037224 */ /* 0x000fe200078e00ff */
[----:B------:R-:W-:Y:S02]  /*3a00*/  LEA.HI.X.SX32 R17, R6, R9, 0x1, P4 ;  /* 0x0000000906117211 */ /* 0x000fe400020f0eff */
[----:B------:R-:W-:-:S02]  /*3a10*/  LEA R15, P4, R8, c[0x0][0x170], 0x1 ;  /* 0x00005c00080f7a11 */ /* 0x000fc400078808ff */
        /* <DEDUP_REMOVED lines=11> */
.L_x_52:
[----:B------:R-:W-:Y:S02]  /*3ad0*/  ISETP.GE.OR P4, PT, R144, c[0x0][0x178], P2 ;  /* 0x00005e0090007a0c */ /* 0x000fe40001786670 */
[----:B-1----:R-:W-:Y:S01]  /*3ae0*/  IADD3 R2, R0, 0x50, RZ ;  /* 0x0000005000027810 */ /* 0x002fe20007ffe0ff */
[----:B------:R-:W-:Y:S09]  /*3af0*/  @P3 BRA `(.L_x_53) ;  /* 0x0000013000003947 */ /* 0x000ff20003800000 */
        /* <DEDUP_REMOVED lines=19> */
.L_x_53:
[----:B------:R-:W-:Y:S01]  /*3c30*/  ISETP.GE.AND P3, PT, R2, c[0x0][0x17c], PT ;  /* 0x00005f0002007a0c */ /* 0x000fe20003f66270 */
[----:B------:R-:W-:Y:S05]  /*3c40*/  @P4 BRA `(.L_x_54) ;  /* 0x0000013000004947 */ /* 0x000fea0003800000 */
[----:B-1----:R-:W1:Y:S01]  /*3c50*/  S2R R12, SR_LANEID ;  /* 0x00000000000c7919 */ /* 0x002e620000000000 */
        /* <DEDUP_REMOVED lines=18> */
.L_x_54:
[----:B------:R-:W-:Y:S02]  /*3d80*/  ISETP.GE.OR P4, PT, R144, c[0x0][0x178], P3 ;  /* 0x00005e0090007a0c */ /* 0x000fe40001f86670 */
[----:B------:R-:W-:-:S02]  /*3d90*/  IADD3 R3, R0, 0x60, RZ ;  /* 0x0000006000037810 */ /* 0x000fc40007ffe0ff */
[----:B------:R-:W-:-:S09]  /*3da0*/  IADD3 R16, R144, 0x10, RZ ;  /* 0x0000001090107810 */ /* 0x000fd20007ffe0ff */
[----:B------:R-:W-:Y:S05]  /*3db0*/  @P4 BRA `(.L_x_55) ;  /* 0x0000013000004947 */ /* 0x000fea0003800000 */
[----:B-1----:R-:W1:Y:S01]  /*3dc0*/  S2R R12, SR_LANEID ;  /* 0x00000000000c7919 */ /* 0x002e620000000000 */
[----:B------:R-:W-:Y:S01]  /*3dd0*/  IMAD.MOV.U32 R10, RZ, RZ, c[0x0][0x17c] ;  /* 0x00005f00ff0a7624 */ /* 0x000fe200078e00ff */
[----:B------:R-:W-:Y:S01]  /*3de0*/  IADD3 R8, P4, R11, R2, RZ ;  /* 0x000000020b087210 */ /* 0x000fe20007f9e0ff */
[----:B------:R-:W-:Y:S01]  /*3df0*/  IMAD.MOV.U32 R13, RZ, RZ, RZ ;  /* 0x000000ffff0d7224 */ /* 0x000fe200078e00ff */
[----:B------:R-:W-:Y:S02]  /*3e00*/  WARPSYNC 0xffffffff ;  /* 0xffffffff00007948 */ /* 0x000fe40003800000 */
[----:B------:R-:W-:Y:S02]  /*3e10*/  SHF.R.U32.HI R21, RZ, 0x1, R10 ;  /* 0x00000001ff157819 */ /* 0x000fe4000001160a */
        /* <DEDUP_REMOVED lines=13> */
.L_x_55:
[----:B------:R-:W-:Y:S02]  /*3ef0*/  ISETP.GE.OR P6, PT, R16, c[0x0][0x178], P6 ;  /* 0x00005e0010007a0c */ /* 0x000fe400037c6670 */
[----:B------:R-:W-:-:S02]  /*3f00*/  ISETP.GE.AND P4, PT, R3, c[0x0][0x17c], PT ;  /* 0x00005f0003007a0c */ /* 0x000fc40003f86270 */
[----:B------:R-:W-:Y:S02]  /*3f10*/  P2R R18, PR, RZ, 0x40 ;  /* 0x00000040ff127803 */ /* 0x000fe40000000000 */
[----:B------:R-:W-:Y:S02]  /*3f20*/  ISETP.GE.OR P6, PT, R144, c[0x0][0x178], P4 ;  /* 0x00005e0090007a0c */ /* 0x000fe400027c6670 */
[----:B------:R-:W-:-:S11]  /*3f30*/  IADD3 R8, R0, 0x70, RZ ;  /* 0x0000007000087810 */ /* 0x000fd60007ffe0ff */
[----:B------:R-:W-:Y:S05]  /*3f40*/  @P6 BRA `(.L_x_56) ;  /* 0x0000013000006947 */ /* 0x000fea0003800000 */
[----:B-1----:R-:W1:Y:S01]  /*3f50*/  S2R R12, SR_LANEID ;  /* 0x00000000000c7919 */ /* 0x002e620000000000 */
[----:B------:R-:W-:Y:S01]  /*3f60*/  IADD3 R19, P6, R11, R3, RZ ;  /* 0x000000030b137210 */ /* 0x000fe20007fde0ff */
[----:B------:R-:W-:Y:S01]  /*3f70*/  IMAD.MOV.U32 R13, RZ, RZ, RZ ;  /* 0x000000ffff0d7224 */ /* 0x000fe200078e00ff */
[----:B------:R-:W-:Y:S02]  /*3f80*/  WARPSYNC 0xffffffff ;  /* 0xffffffff00007948 */ /* 0x000fe40003800000 */
[----:B------:R-:W-:Y:S02]  /*3f90*/  LEA.HI.X.SX32 R10, R3, R9, 0x1, P6 ;  /* 0x00000009030a7211 */ /* 0x000fe400030f0eff */
[----:B------:R-:W-:-:S04]  /*3fa0*/  LEA R17, P6, R19, c[0x0][0x170], 0x1 ;  /* 0x00005c0013117a11 */ /* 0x000fc800078c08ff */
[----:B------:R-:W-:Y:S01]  /*3fb0*/  LEA.HI.X R19, R19, c[0x0][0x174], R10, 0x1, P6 ;  /* 0x00005d0013137a11 */ /* 0x000fe200030f0c0a */
[----:B------:R-:W-:-:S05]  /*3fc0*/  IMAD.MOV.U32 R10, RZ, RZ, c[0x0][0x17c] ;  /* 0x00005f00ff0a7624 */ /* 0x000fca00078e00ff */
[----:B------:R-:W-:Y:S02]  /*3fd0*/  SHF.R.U32.HI R21, RZ, 0x1, R10 ;  /* 0x00000001ff157819 */ /* 0x000fe4000001160a */
[----:B-1----:R-:W-:Y:S02]  /*3fe0*/  SHF.R.U32.HI R15, RZ, 0x2, R12 ;  /* 0x00000002ff0f7819 */ /* 0x002fe4000001160c */
[----:B------:R-:W-:-:S05]  /*3ff0*/  LOP3.LUT R12, R12, 0x3, RZ, 0xc0, !PT ;  /* 0x000000030c0c7812 */ /* 0x000fca00078ec0ff */
[----:B------:R-:W-:-:S05]  /*4000*/  IMAD.WIDE.U32 R14, R15, R21, R12 ;  /* 0x000000150f0e7225 */ /* 0x000fca00078e000c */
[----:B------:R-:W-:-:S04]  /*4010*/  LEA R12, P6, R14, R17, 0x2 ;  /* 0x000000110e0c7211 */ /* 0x000fc800078c10ff */
[----:B------:R-:W-:-:S05]  /*4020*/  LEA.HI.X R13, R14, R19, R15, 0x2, P6 ;  /* 0x000000130e0d7211 */ /* 0x000fca00030f140f */
[----:B------:R-:W-:Y:S01]  /*4030*/  IMAD.WIDE.U32 R14, R21, 0x20, R12 ;  /* 0x00000020150e7825 */ /* 0x000fe200078e000c */
[----:B------:R1:W-:Y:S04]  /*4040*/  STG.E [R12.64], R86 ;  /* 0x000000560c007986 */ /* 0x0003e8000c101904 */
[----:B------:R1:W-:Y:S04]  /*4050*/  STG.E [R14.64], R87 ;  /* 0x000000570e007986 */ /* 0x0003e8000c101904 */
[----:B------:R1:W-:Y:S04]  /*4060*/  STG.E [R12.64+0x10], R124 ;  /* 0x0000107c0c007986 */ /* 0x0003e8000c101904 */
[----:B------:R1:W-:Y:S02]  /*4070*/  STG.E [R14.64+0x10], R125 ;  /* 0x0000107d0e007986 */ /* 0x0003e4000c101904 */
.L_x_56:
[----:B------:R-:W-:Y:S01]  /*4080*/  ISETP.GE.OR P5, PT, R16, c[0x0][0x178], P5 ;  /* 0x00005e0010007a0c */ /* 0x000fe20002fa6670 */
[----:B------:R-:W-:Y:S01]  /*4090*/  IMAD.MOV.U32 R10, RZ, RZ, c[0x0][0x17c] ;  /* 0x00005f00ff0a7624 */ /* 0x000fe200078e00ff */
[----:B------:R-:W-:-:S02]  /*40a0*/  ISETP.GE.AND P6, PT, R8, c[0x0][0x17c], PT ;  /* 0x00005f0008007a0c */ /* 0x000fc40003fc6270 */
[----:B------:R-:W-:Y:S01]  /*40b0*/  P2R R20, PR, RZ, 0x20 ;  /* 0x00000020ff147803 */ /* 0x000fe20000000000 */
[----:B-1----:R-:W-:Y:S01]  /*40c0*/  IMAD R13, R10, 0x10, R11 ;  /* 0x000000100a0d7824 */ /* 0x002fe200078e020b */
[----:B------:R-:W-:Y:S02]  /*40d0*/  ISETP.GE.OR P5, PT, R144, c[0x0][0x178], P6 ;  /* 0x00005e0090007a0c */ /* 0x000fe400037a6670 */
[C---:B------:R-:W-:Y:S02]  /*40e0*/  ISETP.GE.OR P0, PT, R16.reuse, c[0x0][0x178], P0 ;  /* 0x00005e0010007a0c */ /* 0x040fe40000706670 */
[C---:B------:R-:W-:Y:S02]  /*40f0*/  ISETP.GE.OR P1, PT, R16.reuse, c[0x0][0x178], P1 ;  /* 0x00005e0010007a0c */ /* 0x040fe40000f26670 */
[C---:B------:R-:W-:Y:S02]  /*4100*/  ISETP.GE.OR P2, PT, R16.reuse, c[0x0][0x178], P2 ;  /* 0x00005e0010007a0c */ /* 0x040fe40001746670 */
[----:B------:R-:W-:-:S02]  /*4110*/  ISETP.GE.OR P3, PT, R16, c[0x0][0x178], P3 ;  /* 0x00005e0010007a0c */ /* 0x000fc40001f66670 */
[C---:B------:R-:W-:Y:S02]  /*4120*/  ISETP.GE.OR P4, PT, R16.reuse, c[0x0][0x178], P4 ;  /* 0x00005e0010007a0c */ /* 0x040fe40002786670 */
[----:B------:R-:W-:Y:S01]  /*4130*/  ISETP.GE.OR P6, PT, R16, c[0x0][0x178], P6 ;  /* 0x00005e0010007a0c */ /* 0x000fe200037c6670 */
[----:B------:R-:W-:Y:S05]  /*4140*/  @P5 BRA `(.L_x_57) ;  /* 0x0000013000005947 */ /* 0x000fea0003800000 */
[----:B------:R-:W1:Y:S01]  /*4150*/  S2R R14, SR_LANEID ;  /* 0x00000000000e7919 */ /* 0x000e620000000000 */
        /* <DEDUP_REMOVED lines=18> */
.L_x_57:
[----:B------:R-:W-:Y:S02]  /*4280*/  ISETP.NE.AND P5, PT, R18, RZ, PT ;  /* 0x000000ff1200720c */ /* 0x000fe40003fa5270 */
[----:B------:R-:W-:-:S11]  /*4290*/  SHF.R.S32.HI R9, RZ, 0x1f, R13 ;  /* 0x0000001fff097819 */ /* 0x000fd6000001140d */
[----:B------:R-:W-:Y:S05]  /*42a0*/  @P5 BRA `(.L_x_58) ;  /* 0x0000012000005947 */ /* 0x000fea0003800000 */
[C---:B------:R-:W-:Y:S01]  /*42b0*/  IADD3 R19, P5, R0.reuse, R13, RZ ;  /* 0x0000000d00137210 */ /* 0x040fe20007fbe0ff */
[----:B-1----:R-:W-:Y:S01]  /*42c0*/  IMAD.MOV.U32 R15, RZ, RZ, RZ ;  /* 0x000000ffff0f7224 */ /* 0x002fe200078e00ff */
[----:B------:R-:W-:Y:S01]  /*42d0*/  SHF.R.U32.HI R21, RZ, 0x1, R10 ;  /* 0x00000001ff157819 */ /* 0x000fe2000001160a */
[----:B------:R-:W-:Y:S01]  /*42e0*/  WARPSYNC 0xffffffff ;  /* 0xffffffff00007948 */ /* 0x000fe20003800000 */
[----:B------:R-:W-:Y:S02]  /*42f0*/  LEA.HI.X.SX32 R0, R0, R9, 0x1, P5 ;  /* 0x0000000900007211 */ /* 0x000fe400028f0eff */
[----:B------:R-:W-:-:S04]  /*4300*/  LEA R11, P5, R19, c[0x0][0x170], 0x1 ;  /* 0x00005c00130b7a11 */ /* 0x000fc800078a08ff */
[----:B------:R-:W-:Y:S02]  /*4310*/  LEA.HI.X R19, R19, c[0x0][0x174], R0, 0x1, P5 ;  /* 0x00005d0013137a11 */ /* 0x000fe400028f0c00 */
[----:B------:R-:W1:Y:S02]  /*4320*/  S2R R0, SR_LANEID ;  /* 0x0000000000007919 */ /* 0x000e640000000000 */
[----:B-1----:R-:W-:Y:S02]  /*4330*/  LOP3.LUT R14, R0, 0x3, RZ, 0xc0, !PT ;  /* 0x00000003000e7812 */ /* 0x002fe400078ec0ff */
[----:B------:R-:W-:-:S05]  /*4340*/  SHF.R.U32.HI R17, RZ, 0x2, R0 ;  /* 0x00000002ff117819 */ /* 0x000fca0000011600 */
        /* <DEDUP_REMOVED lines=8> */
.L_x_58:
[----:B------:R-:W-:-:S13]  /*43d0*/  ISETP.NE.AND P5, PT, R20, RZ, PT ;  /* 0x000000ff1400720c */ /* 0x000fda0003fa5270 */
[----:B------:R-:W-:Y:S05]  /*43e0*/  @P5 BRA `(.L_x_59) ;  /* 0x0000012000005947 */ /* 0x000fea0003800000 */
[----:B------:R-:W2:Y:S01]  /*43f0*/  S2R R0, SR_LANEID ;  /* 0x0000000000007919 */ /* 0x000ea20000000000 */
[C---:B------:R-:W-:Y:S01]  /*4400*/  IADD3 R11, P5, R7.reuse, R13, RZ ;  /* 0x0000000d070b7210 */ /* 0x040fe20007fbe0ff */
[----:B-1----:R-:W-:Y:S01]  /*4410*/  IMAD.MOV.U32 R15, RZ, RZ, RZ ;  /* 0x000000ffff0f7224 */ /* 0x002fe200078e00ff */
[----:B------:R-:W-:Y:S01]  /*4420*/  SHF.R.U32.HI R19, RZ, 0x1, R10 ;  /* 0x00000001ff137819 */ /* 0x000fe2000001160a */
[----:B------:R-:W-:Y:S01]  /*4430*/  WARPSYNC 0xffffffff ;  /* 0xffffffff00007948 */ /* 0x000fe20003800000 */
[----:B--2---:R-:W-:Y:S02]  /*4440*/  LOP3.LUT R14, R0, 0x3, RZ, 0xc0, !PT ;  /* 0x00000003000e7812 */ /* 0x004fe400078ec0ff */
[----:B------:R-:W-:Y:S02]  /*4450*/  SHF.R.U32.HI R17, RZ, 0x2, R0 ;  /* 0x00000002ff117819 */ /* 0x000fe40000011600 */
[----:B------:R-:W-:Y:S02]  /*4460*/  LEA.HI.X.SX32 R0, R7, R9, 0x1, P5 ;  /* 0x0000000907007211 */ /* 0x000fe400028f0eff */
[----:B------:R-:W-:Y:S01]  /*4470*/  LEA R7, P5, R11, c[0x0][0x170], 0x1 ;  /* 0x00005c000b077a11 */ /* 0x000fe200078a08ff */
[----:B------:R-:W-:-:S03]  /*4480*/  IMAD.WIDE.U32 R16, R17, R19, R14 ;  /* 0x0000001311107225 */ /* 0x000fc600078e000e */
[----:B------:R-:W-:Y:S02]  /*4490*/  LEA.HI.X R11, R11, c[0x0][0x174], R0, 0x1, P5 ;  /* 0x00005d000b0b7a11 */ /* 0x000fe400028f0c00 */
[----:B------:R-:W-:-:S04]  /*44a0*/  LEA R14, P5, R16, R7, 0x2 ;  /* 0x00000007100e7211 */ /* 0x000fc800078a10ff */
[----:B------:R-:W-:-:S05]  /*44b0*/  LEA.HI.X R15, R16, R11, R17, 0x2, P5 ;  /* 0x0000000b100f7211 */ /* 0x000fca00028f1411 */
[----:B------:R-:W-:Y:S01]  /*44c0*/  IMAD.WIDE.U32 R16, R19, 0x20, R14 ;  /* 0x0000002013107825 */ /* 0x000fe200078e000e */
[----:B------:R1:W-:Y:S04]  /*44d0*/  STG.E [R14.64], R92 ;  /* 0x0000005c0e007986 */ /* 0x0003e8000c101904 */
[----:B------:R1:W-:Y:S04]  /*44e0*/  STG.E [R16.64], R93 ;  /* 0x0000005d10007986 */ /* 0x0003e8000c101904 */
[----:B------:R1:W-:Y:S04]  /*44f0*/  STG.E [R14.64+0x10], R118 ;  /* 0x000010760e007986 */ /* 0x0003e8000c101904 */
[----:B------:R1:W-:Y:S02]  /*4500*/  STG.E [R16.64+0x10], R119 ;  /* 0x0000107710007986 */ /* 0x0003e4000c101904 */
.L_x_59:
[----:B------:R-:W-:Y:S05]  /*4510*/  @P0 BRA `(.L_x_60) ;  /* 0x0000012000000947 */ /* 0x000fea0003800000 */
[----:B------:R-:W2:Y:S01]  /*4520*/  S2R R0, SR_LANEID ;  /* 0x0000000000007919 */ /* 0x000ea20000000000 */
[C---:B------:R-:W-:Y:S01]  /*4530*/  IADD3 R11, P0, R6.reuse, R13, RZ ;  /* 0x0000000d060b7210 */ /* 0x040fe20007f1e0ff */
[----:B-1----:R-:W-:Y:S01]  /*4540*/  IMAD.MOV.U32 R15, RZ, RZ, RZ ;  /* 0x000000ffff0f7224 */ /* 0x002fe200078e00ff */
[----:B------:R-:W-:Y:S01]  /*4550*/  SHF.R.U32.HI R19, RZ, 0x1, R10 ;  /* 0x00000001ff137819 */ /* 0x000fe2000001160a */
[----:B------:R-:W-:Y:S01]  /*4560*/  WARPSYNC 0xffffffff ;  /* 0xffffffff00007948 */ /* 0x000fe20003800000 */
[----:B------:R-:W-:-:S02]  /*4570*/  LEA.HI.X.SX32 R6, R6, R9, 0x1, P0 ;  /* 0x0000000906067211 */ /* 0x000fc400000f0eff */
[----:B------:R-:W-:-:S04]  /*4580*/  LEA R7, P0, R11, c[0x0][0x170], 0x1 ;  /* 0x00005c000b077a11 */ /* 0x000fc800078008ff */
[----:B------:R-:W-:Y:S02]  /*4590*/  LEA.HI.X R11, R11, c[0x0][0x174], R6, 0x1, P0 ;  /* 0x00005d000b0b7a11 */ /* 0x000fe400000f0c06 */
[----:B--2---:R-:W-:Y:S02]  /*45a0*/  LOP3.LUT R14, R0, 0x3, RZ, 0xc0, !PT ;  /* 0x00000003000e7812 */ /* 0x004fe400078ec0ff */
        /* <DEDUP_REMOVED lines=9> */
.L_x_60:
[----:B------:R-:W-:Y:S05]  /*4640*/  @P1 BRA `(.L_x_61) ;  /* 0x0000012000001947 */ /* 0x000fea0003800000 */
[----:B-1----:R-:W1:Y:S01]  /*4650*/  S2R R7, SR_LANEID ;  /* 0x0000000000077919 */ /* 0x002e620000000000 */
[----:B------:R-:W-:Y:S01]  /*4660*/  IADD3 R0, P0, R5, R13, RZ ;  /* 0x0000000d05007210 */ /* 0x000fe20007f1e0ff */
[----:B------:R-:W-:Y:S01]  /*4670*/  WARPSYNC 0xffffffff ;  /* 0xffffffff00007948 */ /* 0x000fe20003800000 */
[----:B------:R-:W-:-:S02]  /*4680*/  SHF.R.U32.HI R17, RZ, 0x1, R10 ;  /* 0x00000001ff117819 */ /* 0x000fc4000001160a */
[----:B------:R-:W-:Y:S02]  /*4690*/  LEA.HI.X.SX32 R11, R5, R9, 0x1, P0 ;  /* 0x00000009050b7211 */ /* 0x000fe400000f0eff */
[----:B------:R-:W-:Y:S02]  /*46a0*/  LEA R5, P0, R0, c[0x0][0x170], 0x1 ;  /* 0x00005c0000057a11 */ /* 0x000fe400078008ff */
[----:B-1----:R-:W-:Y:S02]  /*46b0*/  LOP3.LUT R6, R7, 0x3, RZ, 0xc0, !PT ;  /* 0x0000000307067812 */ /* 0x002fe400078ec0ff */
[----:B------:R-:W-:Y:S01]  /*46c0*/  SHF.R.U32.HI R15, RZ, 0x2, R7 ;  /* 0x00000002ff0f7819 */ /* 0x000fe20000011607 */
[----:B------:R-:W-:-:S04]  /*46d0*/  IMAD.MOV.U32 R7, RZ, RZ, RZ ;  /* 0x000000ffff077224 */ /* 0x000fc800078e00ff */
        /* <DEDUP_REMOVED lines=9> */
.L_x_61:
        /* <DEDUP_REMOVED lines=19> */
.L_x_62:
        /* <DEDUP_REMOVED lines=19> */
.L_x_63:
[----:B------:R-:W-:Y:S05]  /*49d0*/  @P4 BRA `(.L_x_64) ;  /* 0x0000012000004947 */ /* 0x000fea0003800000 */
[----:B-1----:R-:W1:Y:S01]  /*49e0*/  S2R R4, SR_LANEID ;  /* 0x0000000000047919 */ /* 0x002e620000000000 */
[----:B------:R-:W-:Y:S01]  /*49f0*/  IADD3 R0, P0, R3, R13, RZ ;  /* 0x0000000d03007210 */ /* 0x000fe20007f1e0ff */
[----:B------:R-:W-:Y:S01]  /*4a00*/  WARPSYNC 0xffffffff ;  /* 0xffffffff00007948 */ /* 0x000fe20003800000 */
[----:B------:R-:W-:-:S02]  /*4a10*/  SHF.R.U32.HI R15, RZ, 0x1, R10 ;  /* 0x00000001ff0f7819 */ /* 0x000fc4000001160a */
[----:B------:R-:W-:Y:S01]  /*4a20*/  LEA.HI.X.SX32 R11, R3, R9, 0x1, P0 ;  /* 0x00000009030b7211 */ /* 0x000fe200000f0eff */
[----:B------:R-:W-:Y:S01]  /*4a30*/  IMAD.MOV.U32 R3, RZ, RZ, RZ ;  /* 0x000000ffff037224 */ /* 0x000fe200078e00ff */
[----:B------:R-:W-:Y:S02]  /*4a40*/  LEA R7, P0, R0, c[0x0][0x170], 0x1 ;  /* 0x00005c0000077a11 */ /* 0x000fe400078008ff */
[----:B-1----:R-:W-:Y:S02]  /*4a50*/  LOP3.LUT R2, R4, 0x3, RZ, 0xc0, !PT ;  /* 0x0000000304027812 */ /* 0x002fe400078ec0ff */
[----:B------:R-:W-:-:S05]  /*4a60*/  SHF.R.U32.HI R5, RZ, 0x2, R4 ;  /* 0x00000002ff057819 */ /* 0x000fca0000011604 */
        /* <DEDUP_REMOVED lines=9> */
.L_x_64:
[----:B------:R-:W-:Y:S05]  /*4b00*/  @P6 EXIT ;  /* 0x000000000000694d */ /* 0x000fea0003800000 */
[----:B------:R-:W2:Y:S01]  /*4b10*/  S2R R0, SR_LANEID ;  /* 0x0000000000007919 */ /* 0x000ea20000000000 */
[C---:B------:R-:W-:Y:S01]  /*4b20*/  IADD3 R13, P0, R8.reuse, R13, RZ ;  /* 0x0000000d080d7210 */ /* 0x040fe20007f1e0ff */
[----:B-1----:R-:W-:Y:S01]  /*4b30*/  IMAD.MOV.U32 R3, RZ, RZ, RZ ;  /* 0x000000ffff037224 */ /* 0x002fe200078e00ff */
[----:B------:R-:W-:Y:S01]  /*4b40*/  SHF.R.U32.HI R11, RZ, 0x1, R10 ;  /* 0x00000001ff0b7819 */ /* 0x000fe2000001160a */
[----:B------:R-:W-:Y:S01]  /*4b50*/  WARPSYNC 0xffffffff ;  /* 0xffffffff00007948 */ /* 0x000fe20003800000 */
[----:B------:R-:W-:-:S02]  /*4b60*/  LEA.HI.X.SX32 R8, R8, R9, 0x1, P0 ;  /* 0x0000000908087211 */ /* 0x000fc400000f0eff */
[----:B------:R-:W-:Y:S02]  /*4b70*/  LEA R7, P0, R13, c[0x0][0x170], 0x1 ;  /* 0x00005c000d077a11 */ /* 0x000fe400078008ff */
[----:B--2---:R-:W-:Y:S02]  /*4b80*/  LOP3.LUT R2, R0, 0x3, RZ, 0xc0, !PT ;  /* 0x0000000300027812 */ /* 0x004fe400078ec0ff */
[----:B------:R-:W-:-:S05]  /*4b90*/  SHF.R.U32.HI R5, RZ, 0x2, R0 ;  /* 0x00000002ff057819 */ /* 0x000fca0000011600 */
[----:B------:R-:W-:Y:S01]  /*4ba0*/  IMAD.WIDE.U32 R4, R5, R11, R2 ;  /* 0x0000000b05047225 */ /* 0x000fe200078e0002 */
[----:B------:R-:W-:-:S04]  /*4bb0*/  LEA.HI.X R3, R13, c[0x0][0x174], R8, 0x1, P0 ;  /* 0x00005d000d037a11 */ /* 0x000fc800000f0c08 */
[----:B------:R-:W-:-:S04]  /*4bc0*/  LEA R2, P0, R4, R7, 0x2 ;  /* 0x0000000704027211 */ /* 0x000fc800078010ff */
[----:B------:R-:W-:-:S05]  /*4bd0*/  LEA.HI.X R3, R4, R3, R5, 0x2, P0 ;  /* 0x0000000304037211 */ /* 0x000fca00000f1405 */
[----:B------:R-:W-:Y:S01]  /*4be0*/  IMAD.WIDE.U32 R4, R11, 0x20, R2 ;  /* 0x000000200b047825 */ /* 0x000fe200078e0002 */
[----:B------:R-:W-:Y:S04]  /*4bf0*/  STG.E [R2.64], R104 ;  /* 0x0000006802007986 */ /* 0x000fe8000c101904 */
[----:B------:R-:W-:Y:S04]  /*4c00*/  STG.E [R4.64], R105 ;  /* 0x0000006904007986 */ /* 0x000fe8000c101904 */
[----:B------:R-:W-:Y:S04]  /*4c10*/  STG.E [R2.64+0x10], R106 ;  /* 0x0000106a02007986 */ /* 0x000fe8000c101904 */
[----:B------:R-:W-:Y:S01]  /*4c20*/  STG.E [R4.64+0x10], R107 ;  /* 0x0000106b04007986 */ /* 0x000fe2000c101904 */
[----:B------:R-:W-:Y:S05]  /*4c30*/  EXIT ;  /* 0x000000000000794d */ /* 0x000fea0003800000 */
.L_x_65:
[----:B------:R-:W-:-:S00]  /*4c40*/  BRA `(.L_x_65) ;  /* 0xfffffff000007947 */ /* 0x000fc0000383ffff */
[----:B------:R-:W-:-:S00]  /*4c50*/  NOP ;  /* 0x0000000000007918 */ /* 0x000fc00000000000 */
        /* <DEDUP_REMOVED lines=10> */
.L_x_66:


//--------------------- .nv.shared.gemm_mma_kernel --------------------------
	.section	.nv.shared.gemm_mma_kernel,"aw",@nobits
	.sectionflags	@""
	.align	16
